def matmul_kernel(
    a_ptr,
    b_ptr,
    c_ptr,
    M,
    N,
    K,
    stride_am,
    stride_ak,
    stride_bk,
    stride_bn,
    stride_cm,
    stride_cn,
    BLOCK_M: tl.constexpr,
    BLOCK_N: tl.constexpr,
    BLOCK_K: tl.constexpr,
    GROUP_M: tl.constexpr,
):
    pid = tl.program_id(axis=0)
    num_pid_m = tl.cdiv(M, BLOCK_M)
    num_pid_n = tl.cdiv(N, BLOCK_N)
    num_pid_in_group = GROUP_M * num_pid_n
    group_id = pid // num_pid_in_group
    first_pid_m = group_id * GROUP_M
    group_size_m = min(num_pid_m - first_pid_m, GROUP_M)
    pid_m = first_pid_m + ((pid % num_pid_in_group) % group_size_m)
    pid_n = (pid % num_pid_in_group) // group_size_m

    offs_am = (pid_m * BLOCK_M + tl.arange(0, BLOCK_M)) % M
    offs_bn = (pid_n * BLOCK_N + tl.arange(0, BLOCK_N)) % N
    offs_k = tl.arange(0, BLOCK_K)
    a_ptrs = a_ptr + offs_am[:, None] * stride_am + offs_k[None, :] * stride_ak
    b_ptrs = b_ptr + offs_k[:, None] * stride_bk + offs_bn[None, :] * stride_bn

    acc = tl.zeros((BLOCK_M, BLOCK_N), dtype=tl.float32)
    for kk in range(0, tl.cdiv(K, BLOCK_K)):
        a = tl.load(a_ptrs, mask=offs_k[None, :] < K - kk * BLOCK_K, other=0.0)
        b = tl.load(b_ptrs, mask=offs_k[:, None] < K - kk * BLOCK_K, other=0.0)
        acc = tl.dot(a, b, acc)
        a_ptrs += BLOCK_K * stride_ak
        b_ptrs += BLOCK_K * stride_bk

    c = acc.to(c_ptr.dtype.element_ty)
    offs_cm = pid_m * BLOCK_M + tl.arange(0, BLOCK_M)
    offs_cn = pid_n * BLOCK_N + tl.arange(0, BLOCK_N)
    c_ptrs = c_ptr + offs_cm[:, None] * stride_cm + offs_cn[None, :] * stride_cn
    mask = (offs_cm[:, None] < M) & (offs_cn[None, :] < N)
    tl.store(c_ptrs, c, mask=mask)

# config = {"BLOCK_K": 64, "BLOCK_M": 64, "BLOCK_N": 256, "GROUP_M": 8, "arch": "sm_90", "dtype": "fp8e4m3", "num_ctas": 1, "num_stages": 2, "num_warps": 8}
# arch = sm_90


// ===== COMPILED SASS (sm_90a) =====

	.target	sm_90a

	.elftype	@"ET_EXEC"


//--------------------- .note.nv.tkinfo           --------------------------
	.section	.note.nv.tkinfo,"",@"SHT_NOTE"
	.sectionflags	@"SHF_NOTE_NV_TKINFO"
	.tkinfo
        /*0018*/ 	.word	0x00000002
        /*0030*/ 	.string	""
        /*0030*/ 	.string	"ptxas"
        /*0030*/ 	.string	"Cuda compilation tools, release 13.0, V13.0.88"
        /*0030*/ 	.string	"Build cuda_13.0.r13.0/compiler.36424714_0"
        /*0030*/ 	.string	"-v  -suppress-debug-info  -lineinfo  -arch sm_90a "



//--------------------- .note.nv.cuinfo           --------------------------
	.section	.note.nv.cuinfo,"",@"SHT_NOTE"
	.sectionflags	@"SHF_NOTE_NV_CUINFO"
        /*0018*/ 	.short	0x0002
        /*001a*/ 	.short	0x005a
        /*001c*/ 	.short	0x0082
	.zero		2


//--------------------- .nv.info                  --------------------------
	.section	.nv.info,"",@"SHT_CUDA_INFO"
	.align	4


	//----- nvinfo : EIATTR_REGCOUNT
	.align		4
        /*0000*/ 	.byte	0x04, 0x2f
        /*0002*/ 	.short	(.L_1 - .L_0)
	.align		4
.L_0:
        /*0004*/ 	.word	index@(matmul_kernel)
        /*0008*/ 	.word	0x000000ff


	//----- nvinfo : EIATTR_FRAME_SIZE
	.align		4
.L_1:
        /*000c*/ 	.byte	0x04, 0x11
        /*000e*/ 	.short	(.L_3 - .L_2)
	.align		4
.L_2:
        /*0010*/ 	.word	index@(matmul_kernel)
        /*0014*/ 	.word	0x00000168


	//----- nvinfo : EIATTR_MIN_STACK_SIZE
	.align		4
.L_3:
        /*0018*/ 	.byte	0x04, 0x12
        /*001a*/ 	.short	(.L_5 - .L_4)
	.align		4
.L_4:
        /*001c*/ 	.word	index@(matmul_kernel)
        /*0020*/ 	.word	0x00000168
.L_5:


//--------------------- .nv.compat                --------------------------
	.section	.nv.compat,"",@"SHT_CUDA_COMPAT_INFO"
	.align	4
        /*0000*/ 	.byte	0x02, 0x09, 0x01, 0x00, 0x02, 0x02, 0x04, 0x00, 0x02, 0x05, 0x05, 0x00, 0x03, 0x07, 0x01, 0x01
        /*0010*/ 	.byte	0x02, 0x03, 0x00, 0x00, 0x02, 0x06, 0x01, 0x00, 0x04, 0x0b, 0x08, 0x00, 0x00, 0x00, 0x00, 0x00
        /*0020*/ 	.byte	0x00, 0x00, 0x00, 0x00


//--------------------- .nv.info.matmul_kernel    --------------------------
	.section	.nv.info.matmul_kernel,"",@"SHT_CUDA_INFO"
	.sectionflags	@""
	.align	4


	//----- nvinfo : EIATTR_CUDA_API_VERSION
	.align		4
        /*0000*/ 	.byte	0x04, 0x37
        /*0002*/ 	.short	(.L_7 - .L_6)
.L_6:
        /*0004*/ 	.word	0x00000082


	//----- nvinfo : EIATTR_KPARAM_INFO
	.align		4
.L_7:
        /*0008*/ 	.byte	0x04, 0x17
        /*000a*/ 	.short	(.L_9 - .L_8)
.L_8:
        /*000c*/ 	.word	0x00000000
        /*0010*/ 	.short	0x000d
        /*0012*/ 	.short	0x0048
        /*0014*/ 	.byte	0x00, 0xf4, 0x21, 0x00


	//----- nvinfo : EIATTR_KPARAM_INFO
	.align		4
.L_9:
        /*0018*/ 	.byte	0x04, 0x17
        /*001a*/ 	.short	(.L_11 - .L_10)
.L_10:
        /*001c*/ 	.word	0x00000000
        /*0020*/ 	.short	0x000c
        /*0022*/ 	.short	0x0040
        /*0024*/ 	.byte	0x00, 0xf4, 0x21, 0x00


	//----- nvinfo : EIATTR_KPARAM_INFO
	.align		4
.L_11:
        /*0028*/ 	.byte	0x04, 0x17
        /*002a*/ 	.short	(.L_13 - .L_12)
.L_12:
        /*002c*/ 	.word	0x00000000
        /*0030*/ 	.short	0x000b
        /*0032*/ 	.short	0x0038
        /*0034*/ 	.byte	0x00, 0xf0, 0x11, 0x00


	//----- nvinfo : EIATTR_KPARAM_INFO
	.align		4
.L_13:
        /*0038*/ 	.byte	0x04, 0x17
        /*003a*/ 	.short	(.L_15 - .L_14)
.L_14:
        /*003c*/ 	.word	0x00000000
        /*0040*/ 	.short	0x000a
        /*0042*/ 	.short	0x0034
        /*0044*/ 	.byte	0x00, 0xf0, 0x11, 0x00


	//----- nvinfo : EIATTR_KPARAM_INFO
	.align		4
.L_15:
        /*0048*/ 	.byte	0x04, 0x17
        /*004a*/ 	.short	(.L_17 - .L_16)
.L_16:
        /*004c*/ 	.word	0x00000000
        /*0050*/ 	.short	0x0009
        /*0052*/ 	.short	0x0030
        /*0054*/ 	.byte	0x00, 0xf0, 0x11, 0x00


	//----- nvinfo : EIATTR_KPARAM_INFO
	.align		4
.L_17:
        /*0058*/ 	.byte	0x04, 0x17
        /*005a*/ 	.short	(.L_19 - .L_18)
.L_18:
        /*005c*/ 	.word	0x00000000
        /*0060*/ 	.short	0x0008
        /*0062*/ 	.short	0x002c
        /*0064*/ 	.byte	0x00, 0xf0, 0x11, 0x00


	//----- nvinfo : EIATTR_KPARAM_INFO
	.align		4
.L_19:
        /*0068*/ 	.byte	0x04, 0x17
        /*006a*/ 	.short	(.L_21 - .L_20)
.L_20:
        /*006c*/ 	.word	0x00000000
        /*0070*/ 	.short	0x0007
        /*0072*/ 	.short	0x0028
        /*0074*/ 	.byte	0x00, 0xf0, 0x11, 0x00


	//----- nvinfo : EIATTR_KPARAM_INFO
	.align		4
.L_21:
        /*0078*/ 	.byte	0x04, 0x17
        /*007a*/ 	.short	(.L_23 - .L_22)
.L_22:
        /*007c*/ 	.word	0x00000000
        /*0080*/ 	.short	0x0006
        /*0082*/ 	.short	0x0024
        /*0084*/ 	.byte	0x00, 0xf0, 0x11, 0x00


	//----- nvinfo : EIATTR_KPARAM_INFO
	.align		4
.L_23:
        /*0088*/ 	.byte	0x04, 0x17
        /*008a*/ 	.short	(.L_25 - .L_24)
.L_24:
        /*008c*/ 	.word	0x00000000
        /*0090*/ 	.short	0x0005
        /*0092*/ 	.short	0x0020
        /*0094*/ 	.byte	0x00, 0xf0, 0x11, 0x00


	//----- nvinfo : EIATTR_KPARAM_INFO
	.align		4
.L_25:
        /*0098*/ 	.byte	0x04, 0x17
        /*009a*/ 	.short	(.L_27 - .L_26)
.L_26:
        /*009c*/ 	.word	0x00000000
        /*00a0*/ 	.short	0x0004
        /*00a2*/ 	.short	0x001c
        /*00a4*/ 	.byte	0x00, 0xf0, 0x11, 0x00


	//----- nvinfo : EIATTR_KPARAM_INFO
	.align		4
.L_27:
        /*00a8*/ 	.byte	0x04, 0x17
        /*00aa*/ 	.short	(.L_29 - .L_28)
.L_28:
        /*00ac*/ 	.word	0x00000000
        /*00b0*/ 	.short	0x0003
        /*00b2*/ 	.short	0x0018
        /*00b4*/ 	.byte	0x00, 0xf0, 0x11, 0x00


	//----- nvinfo : EIATTR_KPARAM_INFO
	.align		4
.L_29:
        /*00b8*/ 	.byte	0x04, 0x17
        /*00ba*/ 	.short	(.L_31 - .L_30)
.L_30:
        /*00bc*/ 	.word	0x00000000
        /*00c0*/ 	.short	0x0002
        /*00c2*/ 	.short	0x0010
        /*00c4*/ 	.byte	0x00, 0xf4, 0x21, 0x00


	//----- nvinfo : EIATTR_KPARAM_INFO
	.align		4
.L_31:
        /*00c8*/ 	.byte	0x04, 0x17
        /*00ca*/ 	.short	(.L_33 - .L_32)
.L_32:
        /*00cc*/ 	.word	0x00000000
        /*00d0*/ 	.short	0x0001
        /*00d2*/ 	.short	0x0008
        /*00d4*/ 	.byte	0x00, 0xf4, 0x21, 0x00


	//----- nvinfo : EIATTR_KPARAM_INFO
	.align		4
.L_33:
        /*00d8*/ 	.byte	0x04, 0x17
        /*00da*/ 	.short	(.L_35 - .L_34)
.L_34:
        /*00dc*/ 	.word	0x00000000
        /*00e0*/ 	.short	0x0000
        /*00e2*/ 	.short	0x0000
        /*00e4*/ 	.byte	0x00, 0xf4, 0x21, 0x00


	//----- nvinfo : EIATTR_SPARSE_MMA_MASK
	.align		4
.L_35:
        /*00e8*/ 	.byte	0x03, 0x50
        /*00ea*/ 	.short	0x0000


	//----- nvinfo : EIATTR_MAXREG_COUNT
	.align		4
        /*00ec*/ 	.byte	0x03, 0x1b
        /*00ee*/ 	.short	0x00ff


	//----- nvinfo : EIATTR_NUM_BARRIERS
	.align		4
        /*00f0*/ 	.byte	0x02, 0x4c
        /*00f2*/ 	.byte	0x01
	.zero		1


	//----- nvinfo : EIATTR_ANNOTATIONS
	.align		4
        /*00f4*/ 	.byte	0x04, 0x55
        /*00f6*/ 	.short	(.L_37 - .L_36)


	//   ....[0]....
.L_36:
        /*00f8*/ 	.word	0x00000001
        /*00fc*/ 	.byte	0x70, 0x06, 0x00, 0x00, 0x01, 0x00, 0x00, 0x00, 0xb0, 0x06, 0x00, 0x00, 0x01, 0x00, 0x00, 0x00
        /* <DEDUP_REMOVED lines=103> */
        /*077c*/ 	.byte	0x30, 0xa9, 0x00, 0x00, 0x01, 0x00, 0x00, 0x00, 0x40, 0xa9, 0x00, 0x00


	//----- nvinfo : EIATTR_MERCURY_ISA_VERSION
	.align		4
.L_37:
        /*0788*/ 	.byte	0x03, 0x5f
        /*078a*/ 	.short	0x0101


	//----- nvinfo : EIATTR_EXIT_INSTR_OFFSETS
	.align		4
        /*078c*/ 	.byte	0x04, 0x1c
        /*078e*/ 	.short	(.L_39 - .L_38)


	//   ....[0]....
.L_38:
        /*0790*/ 	.word	0x0000ad40


	//   ....[1]....
        /*0794*/ 	.word	0x0000ad60


	//----- nvinfo : EIATTR_REQNTID
	.align		4
.L_39:
        /*0798*/ 	.byte	0x04, 0x10
        /*079a*/ 	.short	(.L_41 - .L_40)
.L_40:
        /*079c*/ 	.word	0x00000100
        /*07a0*/ 	.word	0x00000001
        /*07a4*/ 	.word	0x00000001


	//----- nvinfo : EIATTR_CBANK_PARAM_SIZE
	.align		4
.L_41:
        /*07a8*/ 	.byte	0x03, 0x19
        /*07aa*/ 	.short	0x0050


	//----- nvinfo : EIATTR_PARAM_CBANK
	.align		4
        /*07ac*/ 	.byte	0x04, 0x0a
        /*07ae*/ 	.short	(.L_43 - .L_42)
	.align		4
.L_42:
        /*07b0*/ 	.word	index@(.nv.constant0.matmul_kernel)
        /*07b4*/ 	.short	0x0210
        /*07b6*/ 	.short	0x0050


	//----- nvinfo : EIATTR_SW_WAR
	.align		4
.L_43:
        /*07b8*/ 	.byte	0x04, 0x36
        /*07ba*/ 	.short	(.L_45 - .L_44)
.L_44:
        /*07bc*/ 	.word	0x00000008
.L_45:


//--------------------- .nv.callgraph             --------------------------
	.section	.nv.callgraph,"",@"SHT_CUDA_CALLGRAPH"
	.align	4
	.sectionentsize	8
	.align		4
        /*0000*/ 	.word	0x00000000
	.align		4
        /*0004*/ 	.word	0xffffffff
	.align		4
        /*0008*/ 	.word	0x00000000
	.align		4
        /*000c*/ 	.word	0xfffffffe
	.align		4
        /*0010*/ 	.word	0x00000000
	.align		4
        /*0014*/ 	.word	0xfffffffd
	.align		4
        /*0018*/ 	.word	0x00000000
	.align		4
        /*001c*/ 	.word	0xfffffffc


//--------------------- .text.matmul_kernel       --------------------------
	.section	.text.matmul_kernel,"ax",@progbits
	.align	128
        .global         matmul_kernel
        .type           matmul_kernel,@function
        .size           matmul_kernel,(.L_x_4 - matmul_kernel)
        .other          matmul_kernel,@"STO_CUDA_ENTRY STV_DEFAULT"
matmul_kernel:
.text.matmul_kernel:
[----:B------:R-:W0:Y:S08]  /*0000*/  LDC R1, c[0x0][0x28] ;  /* 0x00000a00ff017b82 */ /* 0x000e300000000800 */
[----:B------:R-:W1:Y:S01]  /*0010*/  LDC.64 R92, c[0x0][0x228] ;  /* 0x00008a00ff5c7b82 */ /* 0x000e620000000a00 */
[----:B------:R-:W2:Y:S01]  /*0020*/  S2R R5, SR_CTAID.X ;  /* 0x0000000000057919 */ /* 0x000ea20000002500 */
[----:B0-----:R-:W-:Y:S01]  /*0030*/  VIADD R1, R1, 0xfffffe98 ;  /* 0xfffffe9801017836 */ /* 0x001fe20000000000 */
[----:B------:R-:W-:Y:S01]  /*0040*/  UMOV UR4, 0x400 ;  /* 0x0000040000047882 */ /* 0x000fe20000000000 */
[----:B------:R-:W-:Y:S01]  /*0050*/  ULDC.64 UR14, c[0x0][0x208] ;  /* 0x00008200000e7ab9 */ /* 0x000fe20000000a00 */
[----:B------:R-:W0:Y:S01]  /*0060*/  S2R R145, SR_TID.X ;  /* 0x0000000000917919 */ /* 0x000e220000002100 */
[----:B------:R-:W-:-:S02]  /*0070*/  ULDC UR16, c[0x0][0x230] ;  /* 0x00008c0000107ab9 */ /* 0x000fc40000000800 */
[----:B------:R-:W3:Y:S08]  /*0080*/  LDC R95, c[0x0][0x230] ;  /* 0x00008c00ff5f7b82 */ /* 0x000ef00000000800 */
[----:B------:R-:W4:Y:S01]  /*0090*/  S2UR UR12, SR_CgaCtaId ;  /* 0x00000000000c79c3 */ /* 0x000f220000008800 */
[----:B-1----:R-:W-:-:S05]  /*00a0*/  VIADD R0, R93, 0xff ;  /* 0x000000ff5d007836 */ /* 0x002fca0000000000 */
[----:B------:R-:W-:Y:S01]  /*00b0*/  SHF.R.S32.HI R3, RZ, 0x1f, R0 ;  /* 0x0000001fff037819 */ /* 0x000fe20000011400 */
[----:B---3--:R-:W-:-:S03]  /*00c0*/  VIADD R95, R95, 0x3f ;  /* 0x0000003f5f5f7836 */ /* 0x008fc60000000000 */
[----:B------:R-:W-:Y:S02]  /*00d0*/  LEA.HI R3, R3, R0, RZ, 0x8 ;  /* 0x0000000003037211 */ /* 0x000fe400078f40ff */
[----:B--2---:R-:W-:Y:S02]  /*00e0*/  IABS R8, R5 ;  /* 0x0000000500087213 */ /* 0x004fe40000000000 */
[----:B------:R-:W-:Y:S02]  /*00f0*/  SHF.R.S32.HI R3, RZ, 0x8, R3 ;  /* 0x00000008ff037819 */ /* 0x000fe40000011403 */
[----:B0-----:R-:W-:Y:S01]  /*0100*/  SHF.R.U32.HI R72, RZ, 0x6, R145 ;  /* 0x00000006ff487819 */ /* 0x001fe20000011691 */
[----:B----4-:R-:W-:Y:S01]  /*0110*/  ULEA UR12, UR12, UR4, 0x18 ;  /* 0x000000040c0c7291 */ /* 0x010fe2000f8ec03f */
[----:B------:R-:W-:Y:S01]  /*0120*/  LEA.HI R84, R145, 0xc, RZ, 0x1a ;  /* 0x0000000c91547811 */ /* 0x000fe200078fd0ff */
[----:B------:R-:W-:Y:S01]  /*0130*/  IMAD.SHL.U32 R4, R3, 0x8, RZ ;  /* 0x0000000803047824 */ /* 0x000fe200078e00ff */
[----:B------:R-:W-:-:S02]  /*0140*/  SGXT.U32 R72, R72, 0x2 ;  /* 0x000000024848781a */ /* 0x000fc40000000000 */
[C---:B------:R-:W-:Y:S02]  /*0150*/  LEA.HI R82, R145.reuse, 0x1c, RZ, 0x1a ;  /* 0x0000001c91527811 */ /* 0x040fe400078fd0ff */
[-C--:B------:R-:W-:Y:S02]  /*0160*/  IABS R7, R4.reuse ;  /* 0x0000000400077213 */ /* 0x080fe40000000000 */
[----:B------:R-:W-:Y:S02]  /*0170*/  IABS R10, R4 ;  /* 0x00000004000a7213 */ /* 0x000fe40000000000 */
[----:B------:R-:W0:Y:S01]  /*0180*/  I2F.RP R0, R7 ;  /* 0x0000000700007306 */ /* 0x000e220000209400 */
[C---:B------:R-:W-:Y:S02]  /*0190*/  LEA.HI R81, R145.reuse, 0x2c, RZ, 0x1a ;  /* 0x0000002c91517811 */ /* 0x040fe400078fd0ff */
[----:B------:R-:W-:Y:S02]  /*01a0*/  LEA.HI R80, R145, 0x3c, RZ, 0x1a ;  /* 0x0000003c91507811 */ /* 0x000fe400078fd0ff */
[----:B------:R-:W-:-:S02]  /*01b0*/  LOP3.LUT R78, R72, 0x4, RZ, 0xfc, !PT ;  /* 0x00000004484e7812 */ /* 0x000fc400078efcff */
[C---:B------:R-:W-:Y:S02]  /*01c0*/  LOP3.LUT R77, R72.reuse, 0x8, RZ, 0xfc, !PT ;  /* 0x00000008484d7812 */ /* 0x040fe400078efcff */
[C---:B------:R-:W-:Y:S02]  /*01d0*/  LOP3.LUT R76, R72.reuse, 0x10, RZ, 0xfc, !PT ;  /* 0x00000010484c7812 */ /* 0x040fe400078efcff */
[C---:B------:R-:W-:Y:S02]  /*01e0*/  LOP3.LUT R75, R72.reuse, 0x14, RZ, 0xfc, !PT ;  /* 0x00000014484b7812 */ /* 0x040fe400078efcff */
[C---:B------:R-:W-:Y:S01]  /*01f0*/  LOP3.LUT R74, R72.reuse, 0x18, RZ, 0xfc, !PT ;  /* 0x00000018484a7812 */ /* 0x040fe200078efcff */
[----:B0-----:R-:W0:Y:S01]  /*0200*/  MUFU.RCP R0, R0 ;  /* 0x0000000000007308 */ /* 0x001e220000001000 */
[C---:B------:R-:W-:Y:S02]  /*0210*/  LOP3.LUT R73, R72.reuse, 0x20, RZ, 0xfc, !PT ;  /* 0x0000002048497812 */ /* 0x040fe400078efcff */
[----:B------:R-:W-:-:S02]  /*0220*/  LOP3.LUT R67, R72, 0x24, RZ, 0xfc, !PT ;  /* 0x0000002448437812 */ /* 0x000fc400078efcff */
[C---:B------:R-:W-:Y:S02]  /*0230*/  LOP3.LUT R68, R72.reuse, 0x28, RZ, 0xfc, !PT ;  /* 0x0000002848447812 */ /* 0x040fe400078efcff */
[C---:B------:R-:W-:Y:S02]  /*0240*/  LOP3.LUT R69, R72.reuse, 0x30, RZ, 0xfc, !PT ;  /* 0x0000003048457812 */ /* 0x040fe400078efcff */
[C---:B------:R-:W-:Y:S02]  /*0250*/  LOP3.LUT R70, R72.reuse, 0x34, RZ, 0xfc, !PT ;  /* 0x0000003448467812 */ /* 0x040fe400078efcff */
[----:B------:R-:W-:Y:S01]  /*0260*/  LOP3.LUT R71, R72, 0x38, RZ, 0xfc, !PT ;  /* 0x0000003848477812 */ /* 0x000fe200078efcff */
[----:B0-----:R-:W-:Y:S02]  /*0270*/  VIADD R2, R0, 0xffffffe ;  /* 0x0ffffffe00027836 */ /* 0x001fe40000000000 */
[----:B------:R-:W-:Y:S02]  /*0280*/  IMAD.MOV R0, RZ, RZ, -R10 ;  /* 0x000000ffff007224 */ /* 0x000fe400078e0a0a */
[----:B------:R0:W1:Y:S02]  /*0290*/  F2I.FTZ.U32.TRUNC.NTZ R3, R2 ;  /* 0x0000000200037305 */ /* 0x000064000021f000 */
[----:B0-----:R-:W-:-:S02]  /*02a0*/  IMAD.MOV.U32 R2, RZ, RZ, RZ ;  /* 0x000000ffff027224 */ /* 0x001fc400078e00ff */
[----:B-1----:R-:W-:-:S04]  /*02b0*/  IMAD.MOV R6, RZ, RZ, -R3 ;  /* 0x000000ffff067224 */ /* 0x002fc800078e0a03 */
[----:B------:R-:W-:Y:S02]  /*02c0*/  IMAD R9, R6, R7, RZ ;  /* 0x0000000706097224 */ /* 0x000fe400078e02ff */
[----:B------:R-:W-:Y:S02]  /*02d0*/  IMAD.MOV.U32 R6, RZ, RZ, R8 ;  /* 0x000000ffff067224 */ /* 0x000fe400078e0008 */
[----:B------:R-:W-:-:S06]  /*02e0*/  IMAD.HI.U32 R3, R3, R9, R2 ;  /* 0x0000000903037227 */ /* 0x000fcc00078e0002 */
[----:B------:R-:W-:-:S04]  /*02f0*/  IMAD.HI.U32 R3, R3, R6, RZ ;  /* 0x0000000603037227 */ /* 0x000fc800078e00ff */
[----:B------:R-:W-:-:S05]  /*0300*/  IMAD R0, R3, R0, R6 ;  /* 0x0000000003007224 */ /* 0x000fca00078e0206 */
[----:B------:R-:W-:-:S13]  /*0310*/  ISETP.GT.U32.AND P1, PT, R7, R0, PT ;  /* 0x000000000700720c */ /* 0x000fda0003f24070 */
[----:B------:R-:W-:Y:S02]  /*0320*/  @!P1 IMAD.IADD R0, R0, 0x1, -R7 ;  /* 0x0000000100009824 */ /* 0x000fe400078e0a07 */
[----:B------:R-:W-:Y:S01]  /*0330*/  @!P1 VIADD R3, R3, 0x1 ;  /* 0x0000000103039836 */ /* 0x000fe20000000000 */
[----:B------:R-:W-:Y:S02]  /*0340*/  ISETP.NE.AND P1, PT, R4, RZ, PT ;  /* 0x000000ff0400720c */ /* 0x000fe40003f25270 */
[----:B------:R-:W-:Y:S02]  /*0350*/  ISETP.GE.U32.AND P0, PT, R0, R7, PT ;  /* 0x000000070000720c */ /* 0x000fe40003f06070 */
[----:B------:R-:W-:-:S04]  /*0360*/  LOP3.LUT R0, R5, R4, RZ, 0x3c, !PT ;  /* 0x0000000405007212 */ /* 0x000fc800078e3cff */
[----:B------:R-:W-:Y:S01]  /*0370*/  ISETP.GE.AND P2, PT, R0, RZ, PT ;  /* 0x000000ff0000720c */ /* 0x000fe20003f46270 */
[----:B------:R-:W-:-:S06]  /*0380*/  VIADD R0, R92, 0x3f ;  /* 0x0000003f5c007836 */ /* 0x000fcc0000000000 */
[----:B------:R-:W-:-:S04]  /*0390*/  @P0 VIADD R3, R3, 0x1 ;  /* 0x0000000103030836 */ /* 0x000fc80000000000 */
[----:B------:R-:W-:Y:S01]  /*03a0*/  IMAD.MOV.U32 R2, RZ, RZ, R3 ;  /* 0x000000ffff027224 */ /* 0x000fe200078e0003 */
[----:B------:R-:W-:-:S03]  /*03b0*/  SHF.R.S32.HI R3, RZ, 0x1f, R0 ;  /* 0x0000001fff037819 */ /* 0x000fc60000011400 */
[----:B------:R-:W-:Y:S01]  /*03c0*/  @!P2 IMAD.MOV R2, RZ, RZ, -R2 ;  /* 0x000000ffff02a224 */ /* 0x000fe200078e0a02 */
[----:B------:R-:W-:Y:S02]  /*03d0*/  @!P1 LOP3.LUT R2, RZ, R4, RZ, 0x33, !PT ;  /* 0x00000004ff029212 */ /* 0x000fe400078e33ff */
[----:B------:R-:W-:-:S03]  /*03e0*/  LEA.HI R3, R3, R0, RZ, 0x6 ;  /* 0x0000000003037211 */ /* 0x000fc600078f30ff */
[----:B------:R-:W-:Y:S02]  /*03f0*/  IMAD.SHL.U32 R6, R2, 0x8, RZ ;  /* 0x0000000802067824 */ /* 0x000fe400078e00ff */
[----:B------:R-:W-:-:S03]  /*0400*/  IMAD.MOV R2, RZ, RZ, -R2 ;  /* 0x000000ffff027224 */ /* 0x000fc600078e0a02 */
[----:B------:R-:W-:Y:S01]  /*0410*/  LEA.HI.SX32 R3, R3, -R6, 0x1a ;  /* 0x8000000603037211 */ /* 0x000fe200078fd2ff */
[----:B------:R-:W-:-:S03]  /*0420*/  IMAD R4, R4, R2, R5 ;  /* 0x0000000204047224 */ /* 0x000fc600078e0205 */
[----:B------:R-:W-:Y:S02]  /*0430*/  VIMNMX R11, R3, 0x8, PT ;  /* 0x00000008030b7848 */ /* 0x000fe40003fe0100 */
[----:B------:R-:W-:Y:S02]  /*0440*/  IABS R9, R4 ;  /* 0x0000000400097213 */ /* 0x000fe40000000000 */
[----:B------:R-:W-:-:S04]  /*0450*/  IABS R7, R11 ;  /* 0x0000000b00077213 */ /* 0x000fc80000000000 */
[----:B------:R-:W0:Y:S08]  /*0460*/  I2F.RP R0, R7 ;  /* 0x0000000700007306 */ /* 0x000e300000209400 */
[----:B0-----:R-:W0:Y:S02]  /*0470*/  MUFU.RCP R0, R0 ;  /* 0x0000000000007308 */ /* 0x001e240000001000 */
[----:B0-----:R-:W-:-:S06]  /*0480*/  VIADD R3, R0, 0xffffffe ;  /* 0x0ffffffe00037836 */ /* 0x001fcc0000000000 */
[----:B------:R-:W0:Y:S02]  /*0490*/  F2I.FTZ.U32.TRUNC.NTZ R3, R3 ;  /* 0x0000000300037305 */ /* 0x000e24000021f000 */
[----:B0-----:R-:W-:-:S04]  /*04a0*/  IMAD.MOV R8, RZ, RZ, -R3 ;  /* 0x000000ffff087224 */ /* 0x001fc800078e0a03 */
[----:B------:R-:W-:Y:S01]  /*04b0*/  IMAD.MOV.U32 R2, RZ, RZ, R8 ;  /* 0x000000ffff027224 */ /* 0x000fe200078e0008 */
[----:B------:R-:W-:-:S03]  /*04c0*/  IABS R8, R11 ;  /* 0x0000000b00087213 */ /* 0x000fc60000000000 */
[----:B------:R-:W-:Y:S02]  /*04d0*/  IMAD R5, R2, R7, RZ ;  /* 0x0000000702057224 */ /* 0x000fe400078e02ff */
[----:B------:R-:W-:Y:S02]  /*04e0*/  IMAD.MOV.U32 R2, RZ, RZ, RZ ;  /* 0x000000ffff027224 */ /* 0x000fe400078e00ff */
[----:B------:R-:W-:Y:S02]  /*04f0*/  IMAD.MOV R0, RZ, RZ, -R8 ;  /* 0x000000ffff007224 */ /* 0x000fe400078e0a08 */
        /* <DEDUP_REMOVED lines=9> */
[----:B------:R-:W-:-:S07]  /*0590*/  ISETP.GE.AND P2, PT, R0, RZ, PT ;  /* 0x000000ff0000720c */ /* 0x000fce0003f46270 */
[----:B------:R-:W-:Y:S01]  /*05a0*/  @P0 VIADD R2, R2, 0x1 ;  /* 0x0000000102020836 */ /* 0x000fe20000000000 */
[----:B------:R-:W-:-:S03]  /*05b0*/  ISETP.GT.AND P0, PT, R95, 0x3f, PT ;  /* 0x0000003f5f00780c */ /* 0x000fc60003f04270 */
[----:B------:R-:W-:-:S04]  /*05c0*/  IMAD.MOV.U32 R0, RZ, RZ, R2 ;  /* 0x000000ffff007224 */ /* 0x000fc800078e0002 */
[----:B------:R-:W-:Y:S01]  /*05d0*/  @!P2 IMAD.MOV R0, RZ, RZ, -R0 ;  /* 0x000000ffff00a224 */ /* 0x000fe200078e0a00 */
[----:B------:R-:W-:-:S05]  /*05e0*/  @!P1 LOP3.LUT R0, RZ, R11, RZ, 0x33, !PT ;  /* 0x0000000bff009212 */ /* 0x000fca00078e33ff */
[----:B------:R-:W-:Y:S02]  /*05f0*/  IMAD.SHL.U32 R5, R0, 0x100, RZ ;  /* 0x0000010000057824 */ /* 0x000fe400078e00ff */
[----:B------:R-:W-:Y:S02]  /*0600*/  IMAD.MOV R2, RZ, RZ, -R0 ;  /* 0x000000ffff027224 */ /* 0x000fe400078e0a00 */
[C---:B------:R-:W-:Y:S01]  /*0610*/  IMAD.IADD R21, R5.reuse, 0x1, R84 ;  /* 0x0000000105157824 */ /* 0x040fe200078e0254 */
[C---:B------:R-:W-:Y:S01]  /*0620*/  LOP3.LUT R15, R5.reuse, R72, RZ, 0xfc, !PT ;  /* 0x00000048050f7212 */ /* 0x040fe200078efcff */
[C---:B------:R-:W-:Y:S01]  /*0630*/  IMAD.IADD R97, R5.reuse, 0x1, R82 ;  /* 0x0000000105617824 */ /* 0x040fe200078e0252 */
[C-C-:B------:R-:W-:Y:S01]  /*0640*/  LOP3.LUT R17, R5.reuse, 0x4, R72.reuse, 0xfe, !PT ;  /* 0x0000000405117812 */ /* 0x140fe200078efe48 */
[C---:B------:R-:W-:Y:S01]  /*0650*/  IMAD.IADD R105, R5.reuse, 0x1, R81 ;  /* 0x0000000105697824 */ /* 0x040fe200078e0251 */
[C-C-:B------:R-:W-:Y:S01]  /*0660*/  LOP3.LUT R19, R5.reuse, 0x8, R72.reuse, 0xfe, !PT ;  /* 0x0000000805137812 */ /* 0x140fe200078efe48 */
[----:B------:R0:W-:Y:S01]  /*0670*/  STL [R1+0x44], R15 ;  /* 0x0000440f01007387 */ /* 0x0001e20000100800 */
[C---:B------:R-:W-:Y:S01]  /*0680*/  LOP3.LUT R23, R5.reuse, 0x10, R72, 0xfe, !PT ;  /* 0x0000001005177812 */ /* 0x040fe200078efe48 */
[C---:B------:R-:W-:Y:S01]  /*0690*/  IMAD.IADD R113, R5.reuse, 0x1, R80 ;  /* 0x0000000105717824 */ /* 0x040fe200078e0250 */
[C-C-:B------:R-:W-:Y:S01]  /*06a0*/  LOP3.LUT R89, R5.reuse, 0x14, R72.reuse, 0xfe, !PT ;  /* 0x0000001405597812 */ /* 0x140fe200078efe48 */
[----:B------:R0:W-:Y:S01]  /*06b0*/  STL [R1+0xbc], R17 ;  /* 0x0000bc1101007387 */ /* 0x0001e20000100800 */
[----:B------:R-:W-:Y:S01]  /*06c0*/  LOP3.LUT R91, R5, 0x18, R72, 0xfe, !PT ;  /* 0x00000018055b7812 */ /* 0x000fe200078efe48 */
[----:B------:R-:W-:Y:S01]  /*06d0*/  IMAD R2, R11, R2, R4 ;  /* 0x000000020b027224 */ /* 0x000fe200078e0204 */
[C-C-:B------:R-:W-:Y:S01]  /*06e0*/  LOP3.LUT R99, R5.reuse, 0x20, R72.reuse, 0xfe, !PT ;  /* 0x0000002005637812 */ /* 0x140fe200078efe48 */
[----:B------:R0:W-:Y:S01]  /*06f0*/  STL [R1+0xb8], R19 ;  /* 0x0000b81301007387 */ /* 0x0001e20000100800 */
[C---:B------:R-:W-:Y:S01]  /*0700*/  LOP3.LUT R101, R5.reuse, 0x24, R72, 0xfe, !PT ;  /* 0x0000002405657812 */ /* 0x040fe200078efe48 */
[----:B------:R-:W-:Y:S01]  /*0710*/  IMAD.IADD R3, R6, 0x1, R2 ;  /* 0x0000000106037824 */ /* 0x000fe200078e0202 */
[----:B------:R-:W-:Y:S01]  /*0720*/  LOP3.LUT R103, R5, 0x28, R72, 0xfe, !PT ;  /* 0x0000002805677812 */ /* 0x000fe200078efe48 */
[----:B------:R0:W-:Y:S01]  /*0730*/  STL [R1+0xb4], R21 ;  /* 0x0000b41501007387 */ /* 0x0001e20000100800 */
[----:B------:R-:W-:-:S02]  /*0740*/  LEA.HI R0, R145, R5, RZ, 0x1a ;  /* 0x0000000591007211 */ /* 0x000fc400078fd0ff */
[C-C-:B------:R-:W-:Y:S01]  /*0750*/  LOP3.LUT R107, R5.reuse, 0x30, R72.reuse, 0xfe, !PT ;  /* 0x00000030056b7812 */ /* 0x140fe200078efe48 */
[----:B------:R0:W-:Y:S01]  /*0760*/  STL [R1+0xb0], R23 ;  /* 0x0000b01701007387 */ /* 0x0001e20000100800 */
[C-C-:B------:R-:W-:Y:S01]  /*0770*/  LOP3.LUT R109, R5.reuse, 0x34, R72.reuse, 0xfe, !PT ;  /* 0x00000034056d7812 */ /* 0x140fe200078efe48 */
[C---:B------:R-:W-:Y:S01]  /*0780*/  VIADD R121, R0.reuse, 0x4c ;  /* 0x0000004c00797836 */ /* 0x040fe20000000000 */
[----:B------:R-:W-:Y:S01]  /*0790*/  LOP3.LUT R111, R5, 0x38, R72, 0xfe, !PT ;  /* 0x00000038056f7812 */ /* 0x000fe200078efe48 */
[----:B------:R0:W-:Y:S01]  /*07a0*/  STL [R1+0xac], R89 ;  /* 0x0000ac5901007387 */ /* 0x0001e20000100800 */
[C---:B------:R-:W-:Y:S01]  /*07b0*/  VIADD R129, R0.reuse, 0x5c ;  /* 0x0000005c00817836 */ /* 0x040fe20000000000 */
[C---:B------:R-:W-:Y:S01]  /*07c0*/  LOP3.LUT R115, R15.reuse, 0x40, RZ, 0xfc, !PT ;  /* 0x000000400f737812 */ /* 0x040fe200078efcff */
[C---:B------:R-:W-:Y:S01]  /*07d0*/  VIADD R137, R0.reuse, 0x6c ;  /* 0x0000006c00897836 */ /* 0x040fe20000000000 */
        /* <DEDUP_REMOVED lines=17> */
[----:B------:R-:W-:Y:S01]  /*08f0*/  VIADD R184, R0, 0xfc ;  /* 0x000000fc00b87836 */ /* 0x000fe20000000000 */
[----:B------:R-:W-:-:S02]  /*0900*/  LOP3.LUT R127, R15, 0x58, RZ, 0xfc, !PT ;  /* 0x000000580f7f7812 */ /* 0x000fc400078efcff */
[----:B------:R0:W-:Y:S01]  /*0910*/  STL [R1+0x94], R105 ;  /* 0x0000946901007387 */ /* 0x0001e20000100800 */
[C---:B------:R-:W-:Y:S02]  /*0920*/  LOP3.LUT R131, R15.reuse, 0x60, RZ, 0xfc, !PT ;  /* 0x000000600f837812 */ /* 0x040fe400078efcff */
[C---:B------:R-:W-:Y:S01]  /*0930*/  LOP3.LUT R133, R15.reuse, 0x64, RZ, 0xfc, !PT ;  /* 0x000000640f857812 */ /* 0x040fe200078efcff */
[----:B------:R0:W-:Y:S01]  /*0940*/  STL [R1+0x90], R107 ;  /* 0x0000906b01007387 */ /* 0x0001e20000100800 */
[C---:B------:R-:W-:Y:S02]  /*0950*/  LOP3.LUT R135, R15.reuse, 0x68, RZ, 0xfc, !PT ;  /* 0x000000680f877812 */ /* 0x040fe400078efcff */
[C---:B------:R-:W-:Y:S01]  /*0960*/  LOP3.LUT R139, R15.reuse, 0x70, RZ, 0xfc, !PT ;  /* 0x000000700f8b7812 */ /* 0x040fe200078efcff */
[----:B------:R0:W-:Y:S01]  /*0970*/  STL [R1+0x8c], R109 ;  /* 0x00008c6d01007387 */ /* 0x0001e20000100800 */
[C---:B------:R-:W-:Y:S02]  /*0980*/  LOP3.LUT R141, R15.reuse, 0x74, RZ, 0xfc, !PT ;  /* 0x000000740f8d7812 */ /* 0x040fe400078efcff */
[C---:B------:R-:W-:Y:S01]  /*0990*/  LOP3.LUT R143, R15.reuse, 0x78, RZ, 0xfc, !PT ;  /* 0x000000780f8f7812 */ /* 0x040fe200078efcff */
[----:B------:R0:W-:Y:S01]  /*09a0*/  STL [R1+0x88], R111 ;  /* 0x0000886f01007387 */ /* 0x0001e20000100800 */
[----:B------:R-:W-:-:S02]  /*09b0*/  LOP3.LUT R149, R15, 0x80, RZ, 0xfc, !PT ;  /* 0x000000800f957812 */ /* 0x000fc400078efcff */
        /* <DEDUP_REMOVED lines=27> */
[----:B------:R-:W-:Y:S01]  /*0b70*/  LOP3.LUT R2, R145, 0x3f, RZ, 0xc0, !PT ;  /* 0x0000003f91027812 */ /* 0x000fe200078ec0ff */
[----:B------:R0:W-:Y:S01]  /*0b80*/  STL [R1+0x60], R172 ;  /* 0x000060ac01007387 */ /* 0x0001e20000100800 */
[C---:B------:R-:W-:Y:S02]  /*0b90*/  LOP3.LUT R178, R15.reuse, 0xe4, RZ, 0xfc, !PT ;  /* 0x000000e40fb27812 */ /* 0x040fe400078efcff */
[C---:B------:R-:W-:Y:S01]  /*0ba0*/  LOP3.LUT R179, R15.reuse, 0xe8, RZ, 0xfc, !PT ;  /* 0x000000e80fb37812 */ /* 0x040fe200078efcff */
[----:B------:R0:W-:Y:S01]  /*0bb0*/  STL [R1+0x5c], R176 ;  /* 0x00005cb001007387 */ /* 0x0001e20000100800 */
[----:B------:R-:W-:Y:S01]  /*0bc0*/  LOP3.LUT R181, R15, 0xf0, RZ, 0xfc, !PT ;  /* 0x000000f00fb57812 */ /* 0x000fe200078efcff */
[----:B------:R-:W-:Y:S01]  /*0bd0*/  IMAD R13, R3, 0x40, R2 ;  /* 0x00000040030d7824 */ /* 0x000fe200078e0202 */
[C---:B------:R-:W-:Y:S01]  /*0be0*/  LOP3.LUT R182, R15.reuse, 0xf4, RZ, 0xfc, !PT ;  /* 0x000000f40fb67812 */ /* 0x040fe200078efcff */
[----:B------:R0:W-:Y:S01]  /*0bf0*/  STL [R1+0x54], R180 ;  /* 0x000054b401007387 */ /* 0x0001e20000100800 */
[----:B------:R-:W-:-:S03]  /*0c00*/  LOP3.LUT R183, R15, 0xf8, RZ, 0xfc, !PT ;  /* 0x000000f80fb77812 */ /* 0x000fc600078efcff */
[----:B------:R0:W-:Y:S04]  /*0c10*/  STL [R1+0x58], R184 ;  /* 0x000058b801007387 */ /* 0x0001e80000100800 */
        /* <DEDUP_REMOVED lines=36> */
[----:B------:R0:W-:Y:S01]  /*0e60*/  STL [R1+0xc0], R13 ;  /* 0x0000c00d01007387 */ /* 0x0001e20000100800 */
[----:B------:R-:W-:Y:S05]  /*0e70*/  @P0 BRA `(.L_x_0) ;  /* 0x0000000000940947 */ /* 0x000fea0003800000 */
[C---:B------:R-:W-:Y:S01]  /*0e80*/  IMAD.SHL.U32 R2, R145.reuse, 0x8, RZ ;  /* 0x0000000891027824 */ /* 0x040fe200078e00ff */
[----:B------:R-:W-:Y:S02]  /*0e90*/  LOP3.LUT R0, R145, 0x80, RZ, 0xc0, !PT ;  /* 0x0000008091007812 */ /* 0x000fe400078ec0ff */
[----:B------:R-:W-:Y:S02]  /*0ea0*/  CS2R R24, SRZ ;  /* 0x0000000000187805 */ /* 0x000fe4000001ff00 */
[----:B------:R-:W-:Y:S02]  /*0eb0*/  CS2R R26, SRZ ;  /* 0x00000000001a7805 */ /* 0x000fe4000001ff00 */
[----:B------:R-:W-:Y:S01]  /*0ec0*/  CS2R R28, SRZ ;  /* 0x00000000001c7805 */ /* 0x000fe2000001ff00 */
[----:B------:R1:W-:Y:S01]  /*0ed0*/  STL [R1+0x154], R2 ;  /* 0x0001540201007387 */ /* 0x0003e20000100800 */
[----:B------:R-:W-:Y:S02]  /*0ee0*/  R2UR UR13, R0 ;  /* 0x00000000000d72ca */ /* 0x000fe400000e0000 */
[----:B------:R-:W-:-:S02]  /*0ef0*/  CS2R R30, SRZ ;  /* 0x00000000001e7805 */ /* 0x000fc4000001ff00 */
[----:B------:R-:W-:Y:S02]  /*0f00*/  CS2R R32, SRZ ;  /* 0x0000000000207805 */ /* 0x000fe4000001ff00 */
[----:B------:R-:W-:Y:S02]  /*0f10*/  CS2R R34, SRZ ;  /* 0x0000000000227805 */ /* 0x000fe4000001ff00 */
[----:B------:R-:W-:Y:S02]  /*0f20*/  CS2R R36, SRZ ;  /* 0x0000000000247805 */ /* 0x000fe4000001ff00 */
[----:B------:R-:W-:Y:S02]  /*0f30*/  CS2R R38, SRZ ;  /* 0x0000000000267805 */ /* 0x000fe4000001ff00 */
[----:B------:R-:W-:Y:S02]  /*0f40*/  CS2R R40, SRZ ;  /* 0x0000000000287805 */ /* 0x000fe4000001ff00 */
        /* <DEDUP_REMOVED lines=22> */
[----:B------:R-:W-:Y:S01]  /*10b0*/  CS2R R86, SRZ ;  /* 0x0000000000567805 */ /* 0x000fe2000001ff00 */
[----:B-1----:R-:W-:Y:S06]  /*10c0*/  BRA `(.L_x_1) ;  /* 0x0000007000cc7947 */ /* 0x002fec0003800000 */
.L_x_0:
[----:B------:R-:W-:Y:S01]  /*10d0*/  IABS R3, R93 ;  /* 0x0000005d00037213 */ /* 0x000fe20000000000 */
[----:B------:R-:W-:Y:S01]  /*10e0*/  ULDC UR4, c[0x0][0x240] ;  /* 0x0000900000047ab9 */ /* 0x000fe20000000800 */
[----:B------:R-:W-:Y:S01]  /*10f0*/  IABS R0, R92 ;  /* 0x0000005c00007213 */ /* 0x000fe20000000000 */
[----:B------:R-:W-:Y:S01]  /*1100*/  ULDC.64 UR8, c[0x0][0x218] ;  /* 0x0000860000087ab9 */ /* 0x000fe20000000a00 */
[----:B------:R-:W1:Y:S01]  /*1110*/  I2F.RP R8, R3 ;  /* 0x0000000300087306 */ /* 0x000e620000209400 */
[----:B------:R-:W-:Y:S01]  /*1120*/  IABS R12, R184 ;  /* 0x000000b8000c7213 */ /* 0x000fe20000000000 */
[----:B------:R-:W2:Y:S01]  /*1130*/  LDC R79, c[0x0][0x238] ;  /* 0x00008e00ff4f7b82 */ /* 0x000ea20000000800 */
[----:B------:R-:W-:Y:S01]  /*1140*/  IABS R14, R182 ;  /* 0x000000b6000e7213 */ /* 0x000fe20000000000 */
[----:B------:R-:W-:Y:S01]  /*1150*/  ULDC UR5, c[0x0][0x234] ;  /* 0x00008d0000057ab9 */ /* 0x000fe20000000800 */
[----:B------:R-:W-:Y:S01]  /*1160*/  IABS R16, R181 ;  /* 0x000000b500107213 */ /* 0x000fe20000000000 */
[----:B------:R-:W-:Y:S01]  /*1170*/  ULDC.64 UR6, c[0x0][0x210] ;  /* 0x0000840000067ab9 */ /* 0x000fe20000000a00 */
[----:B------:R-:W-:Y:S01]  /*1180*/  IABS R18, R180 ;  /* 0x000000b400127213 */ /* 0x000fe20000000000 */
[----:B------:R-:W3:Y:S01]  /*1190*/  I2F.RP R9, R0 ;  /* 0x0000000000097306 */ /* 0x000ee20000209400 */
[----:B------:R-:W-:-:S02]  /*11a0*/  IABS R22, R178 ;  /* 0x000000b200167213 */ /* 0x000fc40000000000 */
[----:B------:R-:W-:Y:S02]  /*11b0*/  IABS R20, R179 ;  /* 0x000000b300147213 */ /* 0x000fe40000000000 */
[----:B------:R-:W-:Y:S02]  /*11c0*/  IABS R24, R177 ;  /* 0x000000b100187213 */ /* 0x000fe40000000000 */
[----:B------:R-:W-:Y:S01]  /*11d0*/  IABS R26, R176 ;  /* 0x000000b0001a7213 */ /* 0x000fe20000000000 */
[----:B-1----:R-:W1:Y:S01]  /*11e0*/  MUFU.RCP R8, R8 ;  /* 0x0000000800087308 */ /* 0x002e620000001000 */
[----:B------:R-:W-:Y:S02]  /*11f0*/  IABS R28, R175 ;  /* 0x000000af001c7213 */ /* 0x000fe40000000000 */
[----:B------:R-:W-:Y:S02]  /*1200*/  IABS R32, R173 ;  /* 0x000000ad00207213 */ /* 0x000fe40000000000 */
[----:B------:R-:W-:-:S02]  /*1210*/  IABS R30, R174 ;  /* 0x000000ae001e7213 */ /* 0x000fc40000000000 */
[----:B------:R-:W-:Y:S01]  /*1220*/  IABS R34, R172 ;  /* 0x000000ac00227213 */ /* 0x000fe20000000000 */
[----:B---3--:R-:W3:Y:S01]  /*1230*/  MUFU.RCP R9, R9 ;  /* 0x0000000900097308 */ /* 0x008ee20000001000 */
[----:B------:R-:W-:Y:S02]  /*1240*/  IABS R36, R171 ;  /* 0x000000ab00247213 */ /* 0x000fe40000000000 */
[----:B------:R-:W-:Y:S02]  /*1250*/  IABS R38, R170 ;  /* 0x000000aa00267213 */ /* 0x000fe40000000000 */
[----:B------:R-:W-:Y:S02]  /*1260*/  IABS R42, R168 ;  /* 0x000000a8002a7213 */ /* 0x000fe40000000000 */
[----:B------:R-:W-:Y:S01]  /*1270*/  IABS R40, R169 ;  /* 0x000000a900287213 */ /* 0x000fe20000000000 */
[----:B-1----:R-:W-:Y:S01]  /*1280*/  VIADD R4, R8, 0xffffffe ;  /* 0x0ffffffe08047836 */ /* 0x002fe20000000000 */
[----:B------:R-:W-:-:S02]  /*1290*/  IABS R44, R167 ;  /* 0x000000a7002c7213 */ /* 0x000fc40000000000 */
[----:B------:R-:W-:Y:S01]  /*12a0*/  IABS R46, R166 ;  /* 0x000000a6002e7213 */ /* 0x000fe20000000000 */
[----:B------:R1:W4:Y:S01]  /*12b0*/  F2I.FTZ.U32.TRUNC.NTZ R5, R4 ;  /* 0x0000000400057305 */ /* 0x000322000021f000 */
[----:B------:R-:W-:Y:S02]  /*12c0*/  IABS R48, R165 ;  /* 0x000000a500307213 */ /* 0x000fe40000000000 */
[----:B------:R-:W-:Y:S01]  /*12d0*/  IABS R52, R163 ;  /* 0x000000a300347213 */ /* 0x000fe20000000000 */
[----:B---3--:R-:W-:Y:S01]  /*12e0*/  VIADD R6, R9, 0xffffffe ;  /* 0x0ffffffe09067836 */ /* 0x008fe20000000000 */
[----:B------:R-:W-:Y:S02]  /*12f0*/  IABS R50, R164 ;  /* 0x000000a400327213 */ /* 0x000fe40000000000 */
[----:B------:R-:W-:Y:S01]  /*1300*/  IABS R54, R162 ;  /* 0x000000a200367213 */ /* 0x000fe20000000000 */
[----:B------:R3:W5:Y:S01]  /*1310*/  F2I.FTZ.U32.TRUNC.NTZ R7, R6 ;  /* 0x0000000600077305 */ /* 0x000762000021f000 */
[----:B-1----:R-:W-:Y:S01]  /*1320*/  IMAD.MOV.U32 R4, RZ, RZ, RZ ;  /* 0x000000ffff047224 */ /* 0x002fe200078e00ff */
[----:B------:R-:W-:-:S02]  /*1330*/  IABS R56, R161 ;  /* 0x000000a100387213 */ /* 0x000fc40000000000 */
[----:B------:R-:W-:Y:S02]  /*1340*/  IABS R58, R160 ;  /* 0x000000a0003a7213 */ /* 0x000fe40000000000 */
[----:B------:R-:W-:Y:S01]  /*1350*/  IABS R62, R158 ;  /* 0x0000009e003e7213 */ /* 0x000fe20000000000 */
[----:B----4-:R-:W-:Y:S01]  /*1360*/  IMAD.MOV R10, RZ, RZ, -R5 ;  /* 0x000000ffff0a7224 */ /* 0x010fe200078e0a05 */
[----:B------:R-:W-:Y:S01]  /*1370*/  IABS R60, R159 ;  /* 0x0000009f003c7213 */ /* 0x000fe20000000000 */
[----:B---3--:R-:W-:Y:S01]  /*1380*/  IMAD.MOV.U32 R6, RZ, RZ, RZ ;  /* 0x000000ffff067224 */ /* 0x008fe200078e00ff */
[----:B------:R-:W-:Y:S01]  /*1390*/  IABS R64, R157 ;  /* 0x0000009d00407213 */ /* 0x000fe20000000000 */
[----:B------:R-:W-:Y:S01]  /*13a0*/  IMAD R11, R10, R3, RZ ;  /* 0x000000030a0b7224 */ /* 0x000fe200078e02ff */
[----:B------:R-:W-:Y:S01]  /*13b0*/  IABS R66, R155 ;  /* 0x0000009b00427213 */ /* 0x000fe20000000000 */
[----:B------:R-:W-:Y:S01]  /*13c0*/  IMAD.MOV.U32 R10, RZ, RZ, R12 ;  /* 0x000000ffff0a7224 */ /* 0x000fe200078e000c */
[----:B------:R-:W-:Y:S01]  /*13d0*/  IABS R12, R183 ;  /* 0x000000b7000c7213 */ /* 0x000fe20000000000 */
[----:B-----5:R-:W-:Y:S01]  /*13e0*/  IMAD.MOV R9, RZ, RZ, -R7 ;  /* 0x000000ffff097224 */ /* 0x020fe200078e0a07 */
[----:B------:R-:W-:Y:S01]  /*13f0*/  IABS R86, R153 ;  /* 0x0000009900567213 */ /* 0x000fe20000000000 */
[----:B------:R-:W-:Y:S01]  /*1400*/  IMAD.HI.U32 R5, R5, R11, R4 ;  /* 0x0000000b05057227 */ /* 0x000fe200078e0004 */
[----:B------:R-:W-:-:S02]  /*1410*/  IABS R90, R149 ;  /* 0x00000095005a7213 */ /* 0x000fc40000000000 */
[----:B------:R-:W-:Y:S01]  /*1420*/  IABS R88, R151 ;  /* 0x0000009700587213 */ /* 0x000fe20000000000 */
[----:B------:R-:W-:Y:S01]  /*1430*/  IMAD R9, R9, R0, RZ ;  /* 0x0000000009097224 */ /* 0x000fe200078e02ff */
[----:B------:R-:W-:Y:S01]  /*1440*/  IABS R94, R147 ;  /* 0x00000093005e7213 */ /* 0x000fe20000000000 */
[----:B------:R-:W-:Y:S01]  /*1450*/  IMAD.HI.U32 R4, R5, R10, RZ ;  /* 0x0000000a05047227 */ /* 0x000fe200078e00ff */
[----:B------:R-:W-:Y:S02]  /*1460*/  IABS R96, R143 ;  /* 0x0000008f00607213 */ /* 0x000fe40000000000 */
[----:B------:R-:W-:Y:S01]  /*1470*/  IABS R98, R141 ;  /* 0x0000008d00627213 */ /* 0x000fe20000000000 */
[----:B------:R-:W-:Y:S01]  /*1480*/  IMAD.HI.U32 R6, R7, R9, R6 ;  /* 0x0000000907067227 */ /* 0x000fe200078e0006 */
[----:B------:R-:W-:Y:S02]  /*1490*/  IABS R102, R137 ;  /* 0x0000008900667213 */ /* 0x000fe40000000000 */
[----:B------:R-:W-:Y:S01]  /*14a0*/  IABS R100, R139 ;  /* 0x0000008b00647213 */ /* 0x000fe20000000000 */
[----:B------:R-:W-:Y:S01]  /*14b0*/  IMAD.HI.U32 R7, R5, R12, RZ ;  /* 0x0000000c05077227 */ /* 0x000fe200078e00ff */
[----:B------:R-:W-:-:S02]  /*14c0*/  IABS R104, R135 ;  /* 0x0000008700687213 */ /* 0x000fc40000000000 */
[----:B------:R-:W-:Y:S01]  /*14d0*/  IABS R106, R133 ;  /* 0x00000085006a7213 */ /* 0x000fe20000000000 */
[----:B------:R-:W-:Y:S01]  /*14e0*/  IMAD.MOV R4, RZ, RZ, -R4 ;  /* 0x000000ffff047224 */ /* 0x000fe200078e0a04 */
[----:B------:R-:W-:Y:S01]  /*14f0*/  IABS R108, R131 ;  /* 0x00000083006c7213 */ /* 0x000fe20000000000 */
[----:B------:R-:W-:Y:S01]  /*1500*/  IMAD.HI.U32 R8, R5, R14, RZ ;  /* 0x0000000e05087227 */ /* 0x000fe200078e00ff */
[----:B------:R-:W-:Y:S02]  /*1510*/  IABS R112, R127 ;  /* 0x0000007f00707213 */ /* 0x000fe40000000000 */
[----:B------:R-:W-:Y:S01]  /*1520*/  IABS R110, R129 ;  /* 0x00000081006e7213 */ /* 0x000fe20000000000 */
[----:B------:R-:W-:Y:S01]  /*1530*/  IMAD.MOV R7, RZ, RZ, -R7 ;  /* 0x000000ffff077224 */ /* 0x000fe200078e0a07 */
[----:B------:R-:W-:Y:S01]  /*1540*/  IABS R114, R125 ;  /* 0x0000007d00727213 */ /* 0x000fe20000000000 */
[C---:B------:R-:W-:Y:S01]  /*1550*/  IMAD R4, R3.reuse, R4, R10 ;  /* 0x0000000403047224 */ /* 0x040fe200078e020a */
[----:B------:R-:W-:Y:S01]  /*1560*/  IABS R116, R123 ;  /* 0x0000007b00747213 */ /* 0x000fe20000000000 */
[----:B------:R-:W-:Y:S01]  /*1570*/  IMAD.MOV R10, RZ, RZ, -R8 ;  /* 0x000000ffff0a7224 */ /* 0x000fe200078e0a08 */
[----:B------:R-:W-:Y:S01]  /*1580*/  IABS R118, R121 ;  /* 0x0000007900767213 */ /* 0x000fe20000000000 */
[----:B------:R-:W-:Y:S01]  /*1590*/  IMAD R8, R3, R7, R12 ;  /* 0x0000000703087224 */ /* 0x000fe200078e020c */
        /* <DEDUP_REMOVED lines=16> */
[----:B------:R-:W-:Y:S01]  /*16a0*/  IMAD.MOV R7, RZ, RZ, -R7 ;  /* 0x000000ffff077224 */ /* 0x000fe200078e0a07 */
[C---:B------:R-:W-:Y:S01]  /*16b0*/  ISETP.GT.U32.AND P1, PT, R3.reuse, R4, PT ;  /* 0x000000040300720c */ /* 0x040fe20003f24070 */
[C---:B------:R-:W-:Y:S01]  /*16c0*/  IMAD R10, R3.reuse, R10, R14 ;  /* 0x0000000a030a7224 */ /* 0x040fe200078e020e */
[----:B------:R-:W-:Y:S01]  /*16d0*/  ISETP.GT.U32.AND P3, PT, R3, R12, PT ;  /* 0x0000000c0300720c */ /* 0x000fe20003f64070 */
[----:B------:R-:W-:Y:S01]  /*16e0*/  IMAD.HI.U32 R11, R5, R20, RZ ;  /* 0x00000014050b7227 */ /* 0x000fe200078e00ff */
[C---:B------:R-:W-:Y:S02]  /*16f0*/  ISETP.GT.U32.AND P0, PT, R3.reuse, R8, PT ;  /* 0x000000080300720c */ /* 0x040fe40003f04070 */
[C---:B------:R-:W-:Y:S01]  /*1700*/  ISETP.GT.U32.AND P4, PT, R3.reuse, R10, PT ;  /* 0x0000000a0300720c */ /* 0x040fe20003f84070 */
[----:B------:R-:W-:Y:S01]  /*1710*/  IMAD R14, R3, R9, R18 ;  /* 0x00000009030e7224 */ /* 0x000fe200078e0212 */
[----:B------:R-:W-:Y:S01]  /*1720*/  IABS R134, R105 ;  /* 0x0000006900867213 */ /* 0x000fe20000000000 */
[----:B------:R-:W-:Y:S01]  /*1730*/  IMAD.HI.U32 R9, R5, R24, RZ ;  /* 0x0000001805097227 */ /* 0x000fe200078e00ff */
[----:B------:R-:W-:-:S02]  /*1740*/  IABS R138, R101 ;  /* 0x00000065008a7213 */ /* 0x000fc40000000000 */
[C---:B------:R-:W-:Y:S01]  /*1750*/  ISETP.GT.U32.AND P5, PT, R3.reuse, R14, PT ;  /* 0x0000000e0300720c */ /* 0x040fe20003fa4070 */
[----:B------:R-:W-:Y:S01]  /*1760*/  IMAD R18, R3, R7, R22 ;  /* 0x0000000703127224 */ /* 0x000fe200078e0216 */
[----:B------:R-:W-:Y:S01]  /*1770*/  IABS R142, R97 ;  /* 0x00000061008e7213 */ /* 0x000fe20000000000 */
[----:B------:R-:W-:Y:S01]  /*1780*/  IMAD.HI.U32 R7, R5, R26, RZ ;  /* 0x0000001a05077227 */ /* 0x000fe200078e00ff */
[----:B------:R-:W-:Y:S02]  /*1790*/  IABS R144, R91 ;  /* 0x0000005b00907213 */ /* 0x000fe40000000000 */
[----:B------:R-:W-:Y:S01]  /*17a0*/  IABS R146, R89 ;  /* 0x0000005900927213 */ /* 0x000fe20000000000 */
[----:B------:R-:W-:Y:S01]  /*17b0*/  IMAD.MOV R11, RZ, RZ, -R11 ;  /* 0x000000ffff0b7224 */ /* 0x000fe200078e0a0b */
[----:B------:R-:W-:Y:S01]  /*17c0*/  IABS R148, R23 ;  /* 0x0000001700947213 */ /* 0x000fe20000000000 */
[----:B------:R-:W-:Y:S01]  /*17d0*/  IMAD.MOV R9, RZ, RZ, -R9 ;  /* 0x000000ffff097224 */ /* 0x000fe200078e0a09 */
[----:B------:R-:W-:Y:S01]  /*17e0*/  IABS R150, R21 ;  /* 0x0000001500967213 */ /* 0x000fe20000000000 */
[----:B------:R-:W-:Y:S01]  /*17f0*/  IMAD.MOV R7, RZ, RZ, -R7 ;  /* 0x000000ffff077224 */ /* 0x000fe200078e0a07 */
[----:B------:R-:W-:Y:S01]  /*1800*/  IABS R154, R19 ;  /* 0x00000013009a7213 */ /* 0x000fe20000000000 */
[C---:B------:R-:W-:Y:S01]  /*1810*/  IMAD R16, R3.reuse, R11, R20 ;  /* 0x0000000b03107224 */ /* 0x040fe200078e0214 */
[----:B------:R-:W-:Y:S01]  /*1820*/  IABS R156, R17 ;  /* 0x00000011009c7213 */ /* 0x000fe20000000000 */
[----:B------:R-:W-:-:S02]  /*1830*/  IMAD R20, R3, R9, R24 ;  /* 0x0000000903147224 */ /* 0x000fc400078e0218 */
[----:B------:R-:W-:Y:S01]  /*1840*/  IMAD.HI.U32 R9, R5, R28, RZ ;  /* 0x0000001c05097227 */ /* 0x000fe200078e00ff */
[----:B------:R-:W-:-:S03]  /*1850*/  ISETP.GT.U32.AND P6, PT, R3, R16, PT ;  /* 0x000000100300720c */ /* 0x000fc60003fc4070 */
[----:B------:R-:W-:Y:S02]  /*1860*/  IMAD R22, R3, R7, R26 ;  /* 0x0000000703167224 */ /* 0x000fe400078e021a */
[----:B------:R-:W-:-:S04]  /*1870*/  IMAD.HI.U32 R7, R5, R32, RZ ;  /* 0x0000002005077227 */ /* 0x000fc800078e00ff */
[----:B------:R-:W-:Y:S02]  /*1880*/  IMAD.MOV R9, RZ, RZ, -R9 ;  /* 0x000000ffff097224 */ /* 0x000fe400078e0a09 */
[----:B------:R-:W-:Y:S02]  /*1890*/  IMAD.MOV R7, RZ, RZ, -R7 ;  /* 0x000000ffff077224 */ /* 0x000fe400078e0a07 */
[----:B------:R-:W-:-:S04]  /*18a0*/  IMAD.HI.U32 R11, R5, R30, RZ ;  /* 0x0000001e050b7227 */ /* 0x000fc800078e00ff */
[----:B------:R-:W-:Y:S02]  /*18b0*/  IMAD R24, R3, R9, R28 ;  /* 0x0000000903187224 */ /* 0x000fe400078e021c */
[----:B------:R-:W-:-:S04]  /*18c0*/  IMAD.HI.U32 R9, R5, R34, RZ ;  /* 0x0000002205097227 */ /* 0x000fc800078e00ff */
[----:B------:R-:W-:Y:S02]  /*18d0*/  IMAD R28, R3, R7, R32 ;  /* 0x00000007031c7224 */ /* 0x000fe400078e0220 */
[----:B------:R-:W-:-:S04]  /*18e0*/  IMAD.HI.U32 R7, R5, R36, RZ ;  /* 0x0000002405077227 */ /* 0x000fc800078e00ff */
[----:B------:R-:W-:Y:S02]  /*18f0*/  IMAD.MOV R11, RZ, RZ, -R11 ;  /* 0x000000ffff0b7224 */ /* 0x000fe400078e0a0b */
[----:B------:R-:W-:Y:S02]  /*1900*/  IMAD.MOV R9, RZ, RZ, -R9 ;  /* 0x000000ffff097224 */ /* 0x000fe400078e0a09 */
[----:B------:R-:W-:Y:S02]  /*1910*/  IMAD.MOV R7, RZ, RZ, -R7 ;  /* 0x000000ffff077224 */ /* 0x000fe400078e0a07 */
[C---:B------:R-:W-:Y:S02]  /*1920*/  IMAD R26, R3.reuse, R11, R30 ;  /* 0x0000000b031a7224 */ /* 0x040fe400078e021e */
[----:B------:R-:W-:Y:S02]  /*1930*/  IMAD R30, R3, R9, R34 ;  /* 0x00000009031e7224 */ /* 0x000fe400078e0222 */
[----:B------:R-:W-:-:S04]  /*1940*/  IMAD.HI.U32 R9, R5, R38, RZ ;  /* 0x0000002605097227 */ /* 0x000fc800078e00ff */
        /* <DEDUP_REMOVED lines=107> */
[----:B------:R-:W-:-:S04]  /*2000*/  IMAD.HI.U32 R11, R5, R130, RZ ;  /* 0x00000082050b7227 */ /* 0x000fc800078e00ff */
[----:B------:R-:W-:Y:S02]  /*2010*/  IMAD.MOV R9, RZ, RZ, -R9 ;  /* 0x000000ffff097224 */ /* 0x000fe400078e0a09 */
[----:B------:R-:W-:Y:S02]  /*2020*/  IMAD.MOV R7, RZ, RZ, -R7 ;  /* 0x000000ffff077224 */ /* 0x000fe400078e0a07 */
[----:B------:R-:W-:Y:S02]  /*2030*/  IMAD.MOV R11, RZ, RZ, -R11 ;  /* 0x000000ffff0b7224 */ /* 0x000fe400078e0a0b */
[C---:B------:R-:W-:Y:S02]  /*2040*/  IMAD R124, R3.reuse, R9, R128 ;  /* 0x00000009037c7224 */ /* 0x040fe400078e0280 */
[C---:B------:R-:W-:Y:S02]  /*2050*/  IMAD R128, R3.reuse, R7, R132 ;  /* 0x0000000703807224 */ /* 0x040fe400078e0284 */
[----:B------:R-:W-:-:S02]  /*2060*/  IMAD R126, R3, R11, R130 ;  /* 0x0000000b037e7224 */ /* 0x000fc400078e0282 */
[----:B------:R-:W-:-:S04]  /*2070*/  IMAD.HI.U32 R7, R5, R136, RZ ;  /* 0x0000008805077227 */ /* 0x000fc800078e00ff */
[----:B------:R-:W-:-:S04]  /*2080*/  IMAD.HI.U32 R11, R5, R140, RZ ;  /* 0x0000008c050b7227 */ /* 0x000fc800078e00ff */
[----:B------:R-:W-:Y:S02]  /*2090*/  IMAD.MOV R7, RZ, RZ, -R7 ;  /* 0x000000ffff077224 */ /* 0x000fe400078e0a07 */
[----:B------:R-:W-:Y:S02]  /*20a0*/  IMAD.MOV R11, RZ, RZ, -R11 ;  /* 0x000000ffff0b7224 */ /* 0x000fe400078e0a0b */
[C---:B------:R-:W-:Y:S02]  /*20b0*/  IMAD R132, R3.reuse, R7, R136 ;  /* 0x0000000703847224 */ /* 0x040fe400078e0288 */
[----:B------:R-:W-:Y:S02]  /*20c0*/  IMAD R136, R3, R11, R140 ;  /* 0x0000000b03887224 */ /* 0x000fe400078e028c */
[----:B------:R-:W-:-:S04]  /*20d0*/  IMAD.HI.U32 R11, R5, R152, RZ ;  /* 0x00000098050b7227 */ /* 0x000fc800078e00ff */
[----:B------:R-:W-:Y:S02]  /*20e0*/  IMAD.MOV R11, RZ, RZ, -R11 ;  /* 0x000000ffff0b7224 */ /* 0x000fe400078e0a0b */
[--C-:B------:R-:W-:Y:S01]  /*20f0*/  @!P1 IMAD.IADD R4, R4, 0x1, -R3.reuse ;  /* 0x0000000104049824 */ /* 0x100fe200078e0a03 */
[C---:B------:R-:W-:Y:S01]  /*2100*/  ISETP.GT.U32.AND P1, PT, R3.reuse, R20, PT ;  /* 0x000000140300720c */ /* 0x040fe20003f24070 */
[C---:B------:R-:W-:Y:S02]  /*2110*/  IMAD R152, R3.reuse, R11, R152 ;  /* 0x0000000b03987224 */ /* 0x040fe400078e0298 */
[--C-:B------:R-:W-:Y:S01]  /*2120*/  @!P3 IMAD.IADD R12, R12, 0x1, -R3.reuse ;  /* 0x000000010c0cb824 */ /* 0x100fe200078e0a03 */
[C---:B------:R-:W-:Y:S01]  /*2130*/  ISETP.GT.U32.AND P3, PT, R3.reuse, R26, PT ;  /* 0x0000001a0300720c */ /* 0x040fe20003f64070 */
        /* <DEDUP_REMOVED lines=8> */
[----:B------:R-:W-:Y:S01]  /*21c0*/  @!P1 IMAD.IADD R20, R20, 0x1, -R3 ;  /* 0x0000000114149824 */ /* 0x000fe200078e0a03 */
[----:B------:R-:W-:Y:S01]  /*21d0*/  ISETP.GT.U32.AND P1, PT, R3, R8, PT ;  /* 0x000000080300720c */ /* 0x000fe20003f24070 */
[----:B------:R-:W-:-:S04]  /*21e0*/  IMAD.HI.U32 R9, R5, R134, RZ ;  /* 0x0000008605097227 */ /* 0x000fc800078e00ff */
        /* <DEDUP_REMOVED lines=11> */
[C---:B------:R-:W-:Y:S01]  /*22a0*/  ISETP.GT.U32.AND P6, PT, R3.reuse, R152, PT ;  /* 0x000000980300720c */ /* 0x040fe20003fc4070 */
[----:B------:R-:W-:Y:S01]  /*22b0*/  IMAD.MOV R9, RZ, RZ, -R9 ;  /* 0x000000ffff097224 */ /* 0x000fe200078e0a09 */
        /* <DEDUP_REMOVED lines=34> */
[----:B------:R-:W-:Y:S01]  /*24e0*/  ISETP.GT.U32.AND P4, PT, R3, R52, PT ;  /* 0x000000340300720c */ /* 0x000fe20003f84070 */
[----:B------:R-:W-:-:S02]  /*24f0*/  @!P5 IMAD.IADD R44, R44, 0x1, -R3 ;  /* 0x000000012c2cd824 */ /* 0x000fc400078e0a03 */
        /* <DEDUP_REMOVED lines=12> */
[C---:B------:R-:W-:Y:S01]  /*25c0*/  IMAD R130, R3.reuse, R9, R134 ;  /* 0x0000000903827224 */ /* 0x040fe200078e0286 */
        /* <DEDUP_REMOVED lines=101> */
[----:B------:R-:W-:-:S02]  /*2c20*/  IMAD R134, R3, R9, R138 ;  /* 0x0000000903867224 */ /* 0x000fc400078e028a */
[----:B------:R-:W-:Y:S01]  /*2c30*/  @!P2 IMAD.IADD R112, R112, 0x1, -R3 ;  /* 0x000000017070a824 */ /* 0x000fe200078e0a03 */
[----:B------:R-:W-:Y:S01]  /*2c40*/  ISETP.GT.U32.AND P2, PT, R3, R126, PT ;  /* 0x0000007e0300720c */ /* 0x000fe20003f44070 */
[----:B------:R-:W-:-:S04]  /*2c50*/  IMAD.HI.U32 R7, R5, R142, RZ ;  /* 0x0000008e05077227 */ /* 0x000fc800078e00ff */
[----:B------:R-:W-:Y:S01]  /*2c60*/  @!P5 IMAD.IADD R122, R122, 0x1, -R3 ;  /* 0x000000017a7ad824 */ /* 0x000fe200078e0a03 */
[----:B------:R-:W-:Y:S01]  /*2c70*/  ISETP.GT.U32.AND P5, PT, R3, R110, PT ;  /* 0x0000006e0300720c */ /* 0x000fe20003fa4070 */
[----:B------:R-:W-:-:S04]  /*2c80*/  IMAD.HI.U32 R9, R5, R144, RZ ;  /* 0x0000009005097227 */ /* 0x000fc800078e00ff */
[--C-:B------:R-:W-:Y:S01]  /*2c90*/  @!P6 IMAD.IADD R120, R120, 0x1, -R3.reuse ;  /* 0x000000017878e824 */ /* 0x100fe200078e0a03 */
[C---:B------:R-:W-:Y:S01]  /*2ca0*/  ISETP.GT.U32.AND P6, PT, R3.reuse, R108, PT ;  /* 0x0000006c0300720c */ /* 0x040fe20003fc4070 */
[--C-:B------:R-:W-:Y:S01]  /*2cb0*/  @!P1 IMAD.IADD R124, R124, 0x1, -R3.reuse ;  /* 0x000000017c7c9824 */ /* 0x100fe200078e0a03 */
[C---:B------:R-:W-:Y:S01]  /*2cc0*/  ISETP.GT.U32.AND P1, PT, R3.reuse, R112, PT ;  /* 0x000000700300720c */ /* 0x040fe20003f24070 */
[----:B------:R-:W-:Y:S01]  /*2cd0*/  @!P3 IMAD.IADD R106, R106, 0x1, -R3 ;  /* 0x000000016a6ab824 */ /* 0x000fe200078e0a03 */
[C---:B------:R-:W-:Y:S01]  /*2ce0*/  ISETP.GT.U32.AND P3, PT, R3.reuse, R118, PT ;  /* 0x000000760300720c */ /* 0x040fe20003f64070 */
[----:B------:R-:W-:Y:S02]  /*2cf0*/  IMAD.MOV R7, RZ, RZ, -R7 ;  /* 0x000000ffff077224 */ /* 0x000fe400078e0a07 */
[----:B------:R-:W-:Y:S02]  /*2d00*/  IMAD.MOV R9, RZ, RZ, -R9 ;  /* 0x000000ffff097224 */ /* 0x000fe400078e0a09 */
[--C-:B------:R-:W-:Y:S01]  /*2d10*/  @!P4 IMAD.IADD R104, R104, 0x1, -R3.reuse ;  /* 0x000000016868c824 */ /* 0x100fe200078e0a03 */
[C---:B------:R-:W-:Y:S01]  /*2d20*/  ISETP.GT.U32.AND P4, PT, R3.reuse, R120, PT ;  /* 0x000000780300720c */ /* 0x040fe20003f84070 */
[----:B------:R-:W-:Y:S01]  /*2d30*/  @!P5 IMAD.IADD R110, R110, 0x1, -R3 ;  /* 0x000000016e6ed824 */ /* 0x000fe200078e0a03 */
[C---:B------:R-:W-:Y:S01]  /*2d40*/  ISETP.GT.U32.AND P5, PT, R3.reuse, R122, PT ;  /* 0x0000007a0300720c */ /* 0x040fe20003fa4070 */
[----:B------:R-:W-:-:S02]  /*2d50*/  IMAD R138, R3, R7, R142 ;  /* 0x00000007038a7224 */ /* 0x000fc400078e028e */
[----:B------:R-:W-:Y:S02]  /*2d60*/  IMAD R140, R3, R9, R144 ;  /* 0x00000009038c7224 */ /* 0x000fe400078e0290 */
[----:B------:R-:W-:-:S04]  /*2d70*/  IMAD.HI.U32 R7, R5, R146, RZ ;  /* 0x0000009205077227 */ /* 0x000fc800078e00ff */
[----:B------:R-:W-:-:S04]  /*2d80*/  IMAD.HI.U32 R9, R5, R148, RZ ;  /* 0x0000009405097227 */ /* 0x000fc800078e00ff */
[----:B------:R-:W-:Y:S01]  /*2d90*/  @!P0 IMAD.IADD R102, R102, 0x1, -R3 ;  /* 0x0000000166668824 */ /* 0x000fe200078e0a03 */
[C---:B------:R-:W-:Y:S01]  /*2da0*/  ISETP.GT.U32.AND P0, PT, R3.reuse, R114, PT ;  /* 0x000000720300720c */ /* 0x040fe20003f04070 */
[----:B------:R-:W-:Y:S02]  /*2db0*/  IMAD.MOV R7, RZ, RZ, -R7 ;  /* 0x000000ffff077224 */ /* 0x000fe400078e0a07 */
[----:B------:R-:W-:Y:S02]  /*2dc0*/  IMAD.MOV R9, RZ, RZ, -R9 ;  /* 0x000000ffff097224 */ /* 0x000fe400078e0a09 */
[----:B------:R-:W-:Y:S01]  /*2dd0*/  @!P2 IMAD.IADD R126, R126, 0x1, -R3 ;  /* 0x000000017e7ea824 */ /* 0x000fe200078e0a03 */
[C---:B------:R-:W-:Y:S01]  /*2de0*/  ISETP.GT.U32.AND P2, PT, R3.reuse, R116, PT ;  /* 0x000000740300720c */ /* 0x040fe20003f44070 */
[C---:B------:R-:W-:Y:S02]  /*2df0*/  IMAD R142, R3.reuse, R7, R146 ;  /* 0x00000007038e7224 */ /* 0x040fe400078e0292 */
[----:B------:R-:W-:-:S02]  /*2e00*/  IMAD R144, R3, R9, R148 ;  /* 0x0000000903907224 */ /* 0x000fc400078e0294 */
[--C-:B------:R-:W-:Y:S01]  /*2e10*/  @!P1 IMAD.IADD R112, R112, 0x1, -R3.reuse ;  /* 0x0000000170709824 */ /* 0x100fe200078e0a03 */
[C---:B------:R-:W-:Y:S01]  /*2e20*/  ISETP.GT.U32.AND P1, PT, R3.reuse, R124, PT ;  /* 0x0000007c0300720c */ /* 0x040fe20003f24070 */
[----:B------:R-:W-:Y:S01]  /*2e30*/  @!P3 IMAD.IADD R118, R118, 0x1, -R3 ;  /* 0x000000017676b824 */ /* 0x000fe200078e0a03 */
[----:B------:R-:W-:Y:S01]  /*2e40*/  ISETP.GT.U32.AND P3, PT, R3, R132, PT ;  /* 0x000000840300720c */ /* 0x000fe20003f64070 */
[----:B------:R-:W-:-:S04]  /*2e50*/  IMAD.HI.U32 R7, R5, R150, RZ ;  /* 0x0000009605077227 */ /* 0x000fc800078e00ff */
[----:B------:R-:W-:-:S04]  /*2e60*/  IMAD.HI.U32 R9, R5, R154, RZ ;  /* 0x0000009a05097227 */ /* 0x000fc800078e00ff */
[----:B------:R-:W-:-:S04]  /*2e70*/  IMAD.HI.U32 R5, R5, R156, RZ ;  /* 0x0000009c05057227 */ /* 0x000fc800078e00ff */
[--C-:B------:R-:W-:Y:S01]  /*2e80*/  @!P4 IMAD.IADD R120, R120, 0x1, -R3.reuse ;  /* 0x000000017878c824 */ /* 0x100fe200078e0a03 */
[C---:B------:R-:W-:Y:S01]  /*2e90*/  ISETP.GT.U32.AND P4, PT, R3.reuse, R134, PT ;  /* 0x000000860300720c */ /* 0x040fe20003f84070 */
[----:B------:R-:W-:Y:S01]  /*2ea0*/  @!P5 IMAD.IADD R122, R122, 0x1, -R3 ;  /* 0x000000017a7ad824 */ /* 0x000fe200078e0a03 */
[C---:B------:R-:W-:Y:S01]  /*2eb0*/  ISETP.GT.U32.AND P5, PT, R3.reuse, R136, PT ;  /* 0x000000880300720c */ /* 0x040fe20003fa4070 */
[----:B------:R-:W-:Y:S02]  /*2ec0*/  IMAD.MOV R7, RZ, RZ, -R7 ;  /* 0x000000ffff077224 */ /* 0x000fe400078e0a07 */
[----:B------:R-:W-:Y:S02]  /*2ed0*/  IMAD.MOV R5, RZ, RZ, -R5 ;  /* 0x000000ffff057224 */ /* 0x000fe400078e0a05 */
[----:B------:R-:W-:Y:S01]  /*2ee0*/  @!P0 IMAD.IADD R114, R114, 0x1, -R3 ;  /* 0x0000000172728824 */ /* 0x000fe200078e0a03 */
[----:B------:R-:W-:Y:S01]  /*2ef0*/  ISETP.GT.U32.AND P0, PT, R3, R128, PT ;  /* 0x000000800300720c */ /* 0x000fe20003f04070 */
[----:B------:R-:W-:-:S02]  /*2f00*/  IMAD.MOV R9, RZ, RZ, -R9 ;  /* 0x000000ffff097224 */ /* 0x000fc400078e0a09 */
[----:B------:R-:W-:Y:S01]  /*2f10*/  IMAD R146, R3, R7, R150 ;  /* 0x0000000703927224 */ /* 0x000fe200078e0296 */
[----:B------:R-:W-:Y:S01]  /*2f20*/  LOP3.LUT R7, R145, 0x80, RZ, 0xc0, !PT ;  /* 0x0000008091077812 */ /* 0x000fe200078ec0ff */
[C---:B------:R-:W-:Y:S01]  /*2f30*/  IMAD R150, R3.reuse, R5, R156 ;  /* 0x0000000503967224 */ /* 0x040fe200078e029c */
[----:B------:R-:W-:Y:S01]  /*2f40*/  IABS R5, R13 ;  /* 0x0000000d00057213 */ /* 0x000fe20000000000 */
[C---:B------:R-:W-:Y:S01]  /*2f50*/  IMAD R148, R3.reuse, R9, R154 ;  /* 0x0000000903947224 */ /* 0x040fe200078e029a */
[----:B------:R-:W-:Y:S01]  /*2f60*/  SHF.R.U32.HI R9, RZ, 0x5, R145 ;  /* 0x00000005ff097819 */ /* 0x000fe20000011691 */
        /* <DEDUP_REMOVED lines=8> */
[----:B------:R-:W-:Y:S01]  /*2ff0*/  IMAD.HI.U32 R6, R6, R5, RZ ;  /* 0x0000000506067227 */ /* 0x000fe200078e00ff */
[----:B------:R-:W-:-:S02]  /*3000*/  R2UR UR13, R7 ;  /* 0x00000000070d72ca */ /* 0x000fc400000e0000 */
[----:B------:R-:W-:Y:S01]  /*3010*/  R2UR UR17, R9 ;  /* 0x00000000091172ca */ /* 0x000fe200000e0000 */
[--C-:B------:R-:W-:Y:S01]  /*3020*/  @!P4 IMAD.IADD R134, R134, 0x1, -R3.reuse ;  /* 0x000000018686c824 */ /* 0x100fe200078e0a03 */
[C---:B------:R-:W-:Y:S01]  /*3030*/  ISETP.GT.U32.AND P4, PT, R3.reuse, R148, PT ;  /* 0x000000940300720c */ /* 0x040fe20003f84070 */
[--C-:B------:R-:W-:Y:S01]  /*3040*/  @!P5 IMAD.IADD R136, R136, 0x1, -R3.reuse ;  /* 0x000000018888d824 */ /* 0x100fe200078e0a03 */
[C---:B------:R-:W-:Y:S01]  /*3050*/  ISETP.GT.U32.AND P5, PT, R3.reuse, R150, PT ;  /* 0x000000960300720c */ /* 0x040fe20003fa4070 */
[----:B------:R-:W-:Y:S02]  /*3060*/  IMAD.MOV R6, RZ, RZ, -R6 ;  /* 0x000000ffff067224 */ /* 0x000fe400078e0a06 */
[----:B------:R-:W-:Y:S01]  /*3070*/  @!P0 IMAD.IADD R128, R128, 0x1, -R3 ;  /* 0x0000000180808824 */ /* 0x000fe200078e0a03 */
[C---:B------:R-:W-:Y:S01]  /*3080*/  ISETP.GT.U32.AND P0, PT, R3.reuse, R142, PT ;  /* 0x0000008e0300720c */ /* 0x040fe20003f04070 */
[----:B------:R-:W-:Y:S01]  /*3090*/  IMAD R5, R0, R6, R5 ;  /* 0x0000000600057224 */ /* 0x000fe200078e0205 */
[----:B------:R-:W-:Y:S01]  /*30a0*/  SHF.R.S32.HI R6, RZ, 0x1f, R95 ;  /* 0x0000001fff067819 */ /* 0x000fe2000001145f */
[--C-:B------:R-:W-:Y:S01]  /*30b0*/  @!P2 IMAD.IADD R130, R130, 0x1, -R3.reuse ;  /* 0x000000018282a824 */ /* 0x100fe200078e0a03 */
[C---:B------:R-:W-:Y:S01]  /*30c0*/  ISETP.GT.U32.AND P2, PT, R3.reuse, R144, PT ;  /* 0x000000900300720c */ /* 0x040fe20003f44070 */
[--C-:B------:R-:W-:Y:S01]  /*30d0*/  @!P1 IMAD.IADD R138, R138, 0x1, -R3.reuse ;  /* 0x000000018a8a9824 */ /* 0x100fe200078e0a03 */
[----:B------:R-:W-:Y:S01]  /*30e0*/  ISETP.GT.U32.AND P1, PT, R0, R5, PT ;  /* 0x000000050000720c */ /* 0x000fe20003f24070 */
        /* <DEDUP_REMOVED lines=12> */
[--C-:B------:R-:W-:Y:S01]  /*31b0*/  @!P1 IMAD.IADD R5, R5, 0x1, -R0.reuse ;  /* 0x0000000105059824 */ /* 0x100fe200078e0a00 */
[----:B------:R-:W-:Y:S01]  /*31c0*/  LEA.HI R95, R6, R95, RZ, 0x6 ;  /* 0x0000005f065f7211 */ /* 0x000fe200078f30ff */
        /* <DEDUP_REMOVED lines=9> */
[C---:B------:R-:W-:Y:S01]  /*3260*/  ISETP.GT.U32.AND P1, PT, R3.reuse, R140, PT ;  /* 0x0000008c0300720c */ /* 0x040fe20003f24070 */
[--C-:B------:R-:W-:Y:S01]  /*3270*/  @!P2 IMAD.IADD R132, R132, 0x1, -R3.reuse ;  /* 0x000000018484a824 */ /* 0x100fe200078e0a03 */
[----:B------:R-:W-:Y:S01]  /*3280*/  ISETP.GT.U32.AND P0, PT, R3, R142, PT ;  /* 0x0000008e0300720c */ /* 0x000fe20003f04070 */
[----:B------:R-:W-:Y:S01]  /*3290*/  IMAD.SHL.U32 R145, R145, 0x8, RZ ;  /* 0x0000000891917824 */ /* 0x000fe200078e00ff */
[----:B------:R-:W-:Y:S01]  /*32a0*/  ISETP.GT.U32.AND P2, PT, R3, R144, PT ;  /* 0x000000900300720c */ /* 0x000fe20003f44070 */
[--C-:B------:R-:W-:Y:S01]  /*32b0*/  @!P3 IMAD.IADD R146, R146, 0x1, -R3.reuse ;  /* 0x000000019292b824 */ /* 0x100fe200078e0a03 */
[----:B------:R-:W-:Y:S01]  /*32c0*/  ISETP.GE.AND P3, PT, R179, RZ, PT ;  /* 0x000000ffb300720c */ /* 0x000fe20003f66270 */
[--C-:B------:R-:W-:Y:S01]  /*32d0*/  @!P6 IMAD.IADD R128, R128, 0x1, -R3.reuse ;  /* 0x000000018080e824 */ /* 0x100fe200078e0a03 */
[----:B------:R-:W-:Y:S01]  /*32e0*/  ISETP.GT.U32.AND P6, PT, R3, R150, PT ;  /* 0x000000960300720c */ /* 0x000fe20003fc4070 */
[--C-:B------:R-:W-:Y:S01]  /*32f0*/  @!P4 IMAD.IADD R148, R148, 0x1, -R3.reuse ;  /* 0x000000019494c824 */ /* 0x100fe200078e0a03 */
[----:B------:R-:W-:Y:S01]  /*3300*/  ISETP.GE.AND P4, PT, R180, RZ, PT ;  /* 0x000000ffb400720c */ /* 0x000fe20003f86270 */
[----:B------:R-:W-:Y:S01]  /*3310*/  @!P5 IMAD.IADD R5, R5, 0x1, -R0 ;  /* 0x000000010505d824 */ /* 0x000fe200078e0a00 */
[----:B------:R-:W-:Y:S01]  /*3320*/  ISETP.GE.AND P5, PT, R181, RZ, PT ;  /* 0x000000ffb500720c */ /* 0x000fe20003fa6270 */
[--C-:B------:R-:W-:Y:S01]  /*3330*/  @!P1 IMAD.IADD R140, R140, 0x1, -R3.reuse ;  /* 0x000000018c8c9824 */ /* 0x100fe200078e0a03 */
[----:B------:R-:W-:Y:S01]  /*3340*/  ISETP.GE.AND P1, PT, R184, RZ, PT ;  /* 0x000000ffb800720c */ /* 0x000fe20003f26270 */
[--C-:B------:R-:W-:Y:S01]  /*3350*/  @!P0 IMAD.IADD R142, R142, 0x1, -R3.reuse ;  /* 0x000000018e8e8824 */ /* 0x100fe200078e0a03 */
[----:B------:R-:W-:Y:S01]  /*3360*/  ISETP.GE.AND P0, PT, R183, RZ, PT ;  /* 0x000000ffb700720c */ /* 0x000fe20003f06270 */
[----:B------:R-:W-:Y:S01]  /*3370*/  @!P2 IMAD.IADD R144, R144, 0x1, -R3 ;  /* 0x000000019090a824 */ /* 0x000fe200078e0a03 */
[----:B------:R-:W-:Y:S01]  /*3380*/  ISETP.GE.AND P2, PT, R182, RZ, PT ;  /* 0x000000ffb600720c */ /* 0x000fe20003f46270 */
[----:B------:R-:W-:Y:S01]  /*3390*/  @!P3 IMAD.MOV R16, RZ, RZ, -R16 ;  /* 0x000000ffff10b224 */ /* 0x000fe200078e0a10 */
[----:B------:R-:W-:Y:S01]  /*33a0*/  ISETP.GE.AND P3, PT, R173, RZ, PT ;  /* 0x000000ffad00720c */ /* 0x000fe20003f66270 */
[----:B------:R-:W-:Y:S01]  /*33b0*/  IMAD.MOV.U32 R0, RZ, RZ, R4 ;  /* 0x000000ffff007224 */ /* 0x000fe200078e0004 */
[----:B------:R-:W-:Y:S01]  /*33c0*/  SHF.R.S32.HI R95, RZ, 0x6, R95 ;  /* 0x00000006ff5f7819 */ /* 0x000fe2000001145f */
[----:B------:R-:W-:Y:S01]  /*33d0*/  @!P4 IMAD.MOV R14, RZ, RZ, -R14 ;  /* 0x000000ffff0ec224 */ /* 0x000fe200078e0a0e */
[----:B------:R-:W-:Y:S01]  /*33e0*/  ISETP.GE.AND P4, PT, R174, RZ, PT ;  /* 0x000000ffae00720c */ /* 0x000fe20003f86270 */
        /* <DEDUP_REMOVED lines=10> */
[----:B------:R-:W-:Y:S01]  /*3490*/  @!P6 IMAD.IADD R150, R150, 0x1, -R3 ;  /* 0x000000019696e824 */ /* 0x000fe200078e0a03 */
[----:B------:R-:W-:Y:S01]  /*34a0*/  ISETP.NE.AND P6, PT, R92, RZ, PT ;  /* 0x000000ff5c00720c */ /* 0x000fe20003fc5270 */
        /* <DEDUP_REMOVED lines=12> */
[----:B------:R-:W-:-:S02]  /*3570*/  IMAD.MOV.U32 R4, RZ, RZ, R5 ;  /* 0x000000ffff047224 */ /* 0x000fc400078e0005 */
        /* <DEDUP_REMOVED lines=11> */
[----:B------:R-:W-:-:S03]  /*3630*/  ISETP.GE.AND P3, PT, R153, RZ, PT ;  /* 0x000000ff9900720c */ /* 0x000fc60003f66270 */
        /* <DEDUP_REMOVED lines=71> */
[----:B------:R-:W-:-:S02]  /*3ab0*/  ISETP.NE.AND P3, PT, R93, RZ, PT ;  /* 0x000000ff5d00720c */ /* 0x000fc40003f65270 */
[----:B------:R-:W-:Y:S01]  /*3ac0*/  LOP3.LUT R93, RZ, R93, RZ, 0x33, !PT ;  /* 0x0000005dff5d7212 */ /* 0x000fe200078e33ff */
[----:B------:R-:W-:Y:S01]  /*3ad0*/  @!P4 IMAD.MOV R142, RZ, RZ, -R142 ;  /* 0x000000ffff8ec224 */ /* 0x000fe200078e0a8e */
[----:B------:R-:W-:Y:S01]  /*3ae0*/  ISETP.GE.AND P4, PT, R13, RZ, PT ;  /* 0x000000ff0d00720c */ /* 0x000fe20003f86270 */
[----:B------:R-:W-:Y:S01]  /*3af0*/  @!P5 IMAD.MOV R140, RZ, RZ, -R140 ;  /* 0x000000ffff8cd224 */ /* 0x000fe200078e0a8c */
[----:B------:R-:W-:Y:S01]  /*3b00*/  ISETP.GE.AND P5, PT, R15, RZ, PT ;  /* 0x000000ff0f00720c */ /* 0x000fe20003fa6270 */
[----:B------:R-:W-:Y:S01]  /*3b10*/  @!P1 IMAD.MOV R134, RZ, RZ, -R134 ;  /* 0x000000ffff869224 */ /* 0x000fe200078e0a86 */
[----:B------:R-:W-:Y:S01]  /*3b20*/  ISETP.GE.AND P1, PT, R21, RZ, PT ;  /* 0x000000ff1500720c */ /* 0x000fe20003f26270 */
[----:B------:R-:W-:Y:S01]  /*3b30*/  @!P0 IMAD.MOV R136, RZ, RZ, -R136 ;  /* 0x000000ffff888224 */ /* 0x000fe200078e0a88 */
[----:B------:R-:W-:Y:S01]  /*3b40*/  SEL R0, R93, R0, !P3 ;  /* 0x000000005d007207 */ /* 0x000fe20005800000 */
[----:B------:R-:W-:Y:S01]  /*3b50*/  @!P2 IMAD.MOV R138, RZ, RZ, -R138 ;  /* 0x000000ffff8aa224 */ /* 0x000fe200078e0a8a */
[----:B------:R-:W-:-:S02]  /*3b60*/  ISETP.GE.AND P0, PT, R19, RZ, PT ;  /* 0x000000ff1300720c */ /* 0x000fc40003f06270 */
[C---:B------:R-:W-:Y:S01]  /*3b70*/  SEL R10, R93.reuse, R10, !P3 ;  /* 0x0000000a5d0a7207 */ /* 0x040fe20005800000 */
[----:B------:R-:W-:Y:S01]  /*3b80*/  IMAD R0, R0, UR4, RZ ;  /* 0x0000000400007c24 */ /* 0x000fe2000f8e02ff */
[C---:B------:R-:W-:Y:S01]  /*3b90*/  SEL R12, R93.reuse, R12, !P3 ;  /* 0x0000000c5d0c7207 */ /* 0x040fe20005800000 */
[----:B------:R-:W-:Y:S01]  /*3ba0*/  @!P4 IMAD.MOV R4, RZ, RZ, -R4 ;  /* 0x000000ffff04c224 */ /* 0x000fe200078e0a04 */
[C---:B------:R-:W-:Y:S01]  /*3bb0*/  SEL R16, R93.reuse, R16, !P3 ;  /* 0x000000105d107207 */ /* 0x040fe20005800000 */
[----:B------:R-:W-:Y:S01]  /*3bc0*/  IMAD R10, R10, UR4, RZ ;  /* 0x000000040a0a7c24 */ /* 0x000fe2000f8e02ff */
[C---:B------:R-:W-:Y:S01]  /*3bd0*/  SEL R18, R93.reuse, R18, !P3 ;  /* 0x000000125d127207 */ /* 0x040fe20005800000 */
[----:B------:R-:W-:Y:S01]  /*3be0*/  IMAD R3, R12, UR4, RZ ;  /* 0x000000040c037c24 */ /* 0x000fe2000f8e02ff */
[C---:B------:R-:W-:Y:S01]  /*3bf0*/  SEL R20, R93.reuse, R20, !P3 ;  /* 0x000000145d147207 */ /* 0x040fe20005800000 */
[----:B------:R-:W-:Y:S01]  /*3c00*/  IMAD R11, R16, UR4, RZ ;  /* 0x00000004100b7c24 */ /* 0x000fe2000f8e02ff */
[----:B------:R-:W-:Y:S01]  /*3c10*/  SEL R8, R93, R8, !P3 ;  /* 0x000000085d087207 */ /* 0x000fe20005800000 */
[----:B0-----:R-:W-:Y:S01]  /*3c20*/  IMAD R13, R18, UR4, RZ ;  /* 0x00000004120d7c24 */ /* 0x001fe2000f8e02ff */
[----:B------:R-:W-:Y:S01]  /*3c30*/  ISETP.GE.AND P2, PT, R17, RZ, PT ;  /* 0x000000ff1100720c */ /* 0x000fe20003f46270 */
[----:B------:R-:W-:Y:S01]  /*3c40*/  IMAD R15, R20, UR4, RZ ;  /* 0x00000004140f7c24 */ /* 0x000fe2000f8e02ff */
[C---:B------:R-:W-:Y:S01]  /*3c50*/  SEL R22, R93.reuse, R22, !P3 ;  /* 0x000000165d167207 */ /* 0x040fe20005800000 */
[----:B------:R-:W-:Y:S01]  /*3c60*/  @!P5 IMAD.MOV R152, RZ, RZ, -R152 ;  /* 0x000000ffff98d224 */ /* 0x000fe200078e0a98 */
[----:B------:R-:W-:Y:S01]  /*3c70*/  SHF.R.S32.HI R12, RZ, 0x1f, R0 ;  /* 0x0000001fff0c7819 */ /* 0x000fe20000011400 */
[----:B------:R-:W-:Y:S01]  /*3c80*/  IMAD R8, R8, UR4, RZ ;  /* 0x0000000408087c24 */ /* 0x000fe2000f8e02ff */
[C---:B------:R-:W-:Y:S01]  /*3c90*/  SEL R14, R93.reuse, R14, !P3 ;  /* 0x0000000e5d0e7207 */ /* 0x040fe20005800000 */
[----:B------:R-:W-:Y:S01]  /*3ca0*/  @!P1 IMAD.MOV R146, RZ, RZ, -R146 ;  /* 0x000000ffff929224 */ /* 0x000fe200078e0a92 */
[C---:B------:R-:W-:Y:S01]  /*3cb0*/  SEL R34, R93.reuse, R34, !P3 ;  /* 0x000000225d227207 */ /* 0x040fe20005800000 */
[----:B------:R-:W-:Y:S01]  /*3cc0*/  IMAD R17, R22, UR4, RZ ;  /* 0x0000000416117c24 */ /* 0x000fe2000f8e02ff */
[----:B------:R-:W-:Y:S01]  /*3cd0*/  IADD3 R0, P4, R0, UR8, RZ ;  /* 0x0000000800007c10 */ /* 0x000fe2000ff9e0ff */
[----:B------:R-:W-:Y:S01]  /*3ce0*/  @!P0 IMAD.MOV R148, RZ, RZ, -R148 ;  /* 0x000000ffff948224 */ /* 0x000fe200078e0a94 */
[----:B------:R-:W-:Y:S01]  /*3cf0*/  SHF.R.S32.HI R16, RZ, 0x1f, R10 ;  /* 0x0000001fff107819 */ /* 0x000fe2000001140a */
[----:B------:R-:W-:Y:S01]  /*3d00*/  IMAD R9, R14, UR4, RZ ;  /* 0x000000040e097c24 */ /* 0x000fe2000f8e02ff */
[----:B------:R-:W-:Y:S01]  /*3d10*/  IADD3 R7, P5, R10, UR8, RZ ;  /* 0x000000080a077c10 */ /* 0x000fe2000ffbe0ff */
[----:B------:R-:W-:Y:S01]  /*3d20*/  IMAD R34, R34, UR4, RZ ;  /* 0x0000000422227c24 */ /* 0x000fe2000f8e02ff */
[----:B------:R-:W-:Y:S01]  /*3d30*/  SEL R127, R93, R88, !P3 ;  /* 0x000000585d7f7207 */ /* 0x000fe20005800000 */
[----:B------:R-:W-:Y:S01]  /*3d40*/  @!P2 IMAD.MOV R150, RZ, RZ, -R150 ;  /* 0x000000ffff96a224 */ /* 0x000fe200078e0a96 */
[----:B------:R-:W-:-:S02]  /*3d50*/  SHF.R.S32.HI R22, RZ, 0x1f, R11 ;  /* 0x0000001fff167819 */ /* 0x000fc4000001140b */
[----:B------:R-:W-:Y:S01]  /*3d60*/  IADD3 R10, P1, R11, UR8, RZ ;  /* 0x000000080b0a7c10 */ /* 0x000fe2000ff3e0ff */
[----:B------:R-:W-:Y:S01]  /*3d70*/  IMAD R127, R127, UR4, RZ ;  /* 0x000000047f7f7c24 */ /* 0x000fe2000f8e02ff */
[----:B------:R-:W-:Y:S02]  /*3d80*/  SEL R129, R93, R90, !P3 ;  /* 0x0000005a5d817207 */ /* 0x000fe40005800000 */
[----:B------:R-:W-:Y:S02]  /*3d90*/  SHF.R.S32.HI R88, RZ, 0x1f, R13 ;  /* 0x0000001fff587819 */ /* 0x000fe4000001140d */
[----:B------:R-:W-:Y:S01]  /*3da0*/  IADD3 R11, P0, R13, UR8, RZ ;  /* 0x000000080d0b7c10 */ /* 0x000fe2000ff1e0ff */
[----:B------:R-:W-:Y:S01]  /*3db0*/  IMAD R129, R129, UR4, RZ ;  /* 0x0000000481817c24 */ /* 0x000fe2000f8e02ff */
[----:B------:R-:W-:Y:S02]  /*3dc0*/  IADD3.X R12, R12, UR9, RZ, P4, !PT ;  /* 0x000000090c0c7c10 */ /* 0x000fe4000a7fe4ff */
[----:B------:R-:W-:-:S02]  /*3dd0*/  SEL R48, R93, R48, !P3 ;  /* 0x000000305d307207 */ /* 0x000fc40005800000 */
[----:B------:R-:W-:Y:S02]  /*3de0*/  @!P6 LOP3.LUT R4, RZ, R92, RZ, 0x33, !PT ;  /* 0x0000005cff04e212 */ /* 0x000fe400078e33ff */
[----:B------:R-:W-:Y:S01]  /*3df0*/  SHF.R.S32.HI R90, RZ, 0x1f, R15 ;  /* 0x0000001fff5a7819 */ /* 0x000fe2000001140f */
[----:B------:R-:W-:Y:S01]  /*3e00*/  IMAD R48, R48, UR4, RZ ;  /* 0x0000000430307c24 */ /* 0x000fe2000f8e02ff */
[----:B------:R-:W-:Y:S01]  /*3e10*/  IADD3 R13, P4, R15, UR8, RZ ;  /* 0x000000080f0d7c10 */ /* 0x000fe2000ff9e0ff */
[----:B------:R-:W-:Y:S01]  /*3e20*/  IMAD R4, R4, UR5, RZ ;  /* 0x0000000504047c24 */ /* 0x000fe2000f8e02ff */
[C---:B------:R-:W-:Y:S01]  /*3e30*/  SEL R36, R93.reuse, R36, !P3 ;  /* 0x000000245d247207 */ /* 0x040fe20005800000 */
[----:B------:R-:W-:Y:S01]  /*3e40*/  ULDC UR5, c[0x0][0x23c] ;  /* 0x00008f0000057ab9 */ /* 0x000fe20000000800 */
[----:B------:R-:W-:Y:S01]  /*3e50*/  SHF.R.S32.HI R14, RZ, 0x1f, R8 ;  /* 0x0000001fff0e7819 */ /* 0x000fe20000011408 */
[----:B------:R-:W-:Y:S01]  /*3e60*/  USHF.L.U32 UR18, UR5, 0x6, URZ ;  /* 0x0000000605127899 */ /* 0x000fe2000800063f */
[----:B------:R-:W-:Y:S01]  /*3e70*/  IADD3 R6, P6, R8, UR8, RZ ;  /* 0x0000000808067c10 */ /* 0x000fe2000ffde0ff */
[----:B------:R-:W-:Y:S01]  /*3e80*/  IMAD R36, R36, UR4, RZ ;  /* 0x0000000424247c24 */ /* 0x000fe2000f8e02ff */
[C---:B------:R-:W-:Y:S01]  /*3e90*/  SEL R24, R93.reuse, R24, !P3 ;  /* 0x000000185d187207 */ /* 0x040fe20005800000 */
[----:B------:R-:W-:Y:S01]  /*3ea0*/  IMAD R2, R2, UR5, RZ ;  /* 0x0000000502027c24 */ /* 0x000fe2000f8e02ff */
[----:B------:R-:W-:-:S02]  /*3eb0*/  SEL R119, R93, R62, !P3 ;  /* 0x0000003e5d777207 */ /* 0x000fc40005800000 */
[----:B------:R-:W-:Y:S02]  /*3ec0*/  CS2R R62, SRZ ;  /* 0x00000000003e7805 */ /* 0x000fe4000001ff00 */
[----:B------:R-:W-:Y:S01]  /*3ed0*/  SEL R203, R93, R104, !P3 ;  /* 0x000000685dcb7207 */ /* 0x000fe20005800000 */
[----:B------:R-:W-:Y:S01]  /*3ee0*/  IMAD R19, R24, UR4, RZ ;  /* 0x0000000418137c24 */ /* 0x000fe2000f8e02ff */
[----:B------:R-:W-:Y:S01]  /*3ef0*/  IADD3.X R90, R90, UR9, RZ, P4, !PT ;  /* 0x000000095a5a7c10 */ /* 0x000fe2000a7fe4ff */
[----:B------:R-:W-:Y:S01]  /*3f00*/  IMAD R119, R119, UR4, RZ ;  /* 0x0000000477777c24 */ /* 0x000fe2000f8e02ff */
[----:B------:R-:W-:Y:S01]  /*3f10*/  IADD3.X R14, R14, UR9, RZ, P6, !PT ;  /* 0x000000090e0e7c10 */ /* 0x000fe2000b7fe4ff */
[----:B------:R-:W-:Y:S01]  /*3f20*/  IMAD R203, R203, UR4, RZ ;  /* 0x00000004cbcb7c24 */ /* 0x000fe2000f8e02ff */
[----:B------:R-:W-:Y:S01]  /*3f30*/  SHF.R.S32.HI R104, RZ, 0x1f, R34 ;  /* 0x0000001fff687819 */ /* 0x000fe20000011422 */
[----:B------:R-:W-:Y:S01]  /*3f40*/  UMOV UR5, URZ ;  /* 0x0000003f00057c82 */ /* 0x000fe20008000000 */
[----:B------:R-:W-:-:S02]  /*3f50*/  IADD3 R91, P4, R34, UR8, RZ ;  /* 0x00000008225b7c10 */ /* 0x000fc4000ff9e0ff */
[----:B------:R-:W-:Y:S02]  /*3f60*/  CS2R R34, SRZ ;  /* 0x0000000000227805 */ /* 0x000fe4000001ff00 */
[----:B------:R-:W-:Y:S02]  /*3f70*/  SEL R50, R93, R50, !P3 ;  /* 0x000000325d327207 */ /* 0x000fe40005800000 */
[----:B------:R-:W-:Y:S02]  /*3f80*/  SHF.R.S32.HI R92, RZ, 0x1f, R17 ;  /* 0x0000001fff5c7819 */ /* 0x000fe40000011411 */
[----:B------:R-:W-:Y:S01]  /*3f90*/  IADD3 R15, P6, R17, UR8, RZ ;  /* 0x00000008110f7c10 */ /* 0x000fe2000ffde0ff */
[----:B------:R-:W-:Y:S01]  /*3fa0*/  IMAD R50, R50, UR4, RZ ;  /* 0x0000000432327c24 */ /* 0x000fe2000f8e02ff */
[C---:B------:R-:W-:Y:S02]  /*3fb0*/  SEL R38, R93.reuse, R38, !P3 ;  /* 0x000000265d267207 */ /* 0x040fe40005800000 */
[----:B------:R-:W-:-:S02]  /*3fc0*/  SEL R26, R93, R26, !P3 ;  /* 0x0000001a5d1a7207 */ /* 0x000fc40005800000 */
[C---:B------:R-:W-:Y:S01]  /*3fd0*/  SEL R133, R93.reuse, R96, !P3 ;  /* 0x000000605d857207 */ /* 0x040fe20005800000 */
[----:B------:R-:W-:Y:S01]  /*3fe0*/  IMAD R38, R38, UR4, RZ ;  /* 0x0000000426267c24 */ /* 0x000fe2000f8e02ff */
[----:B------:R-:W-:Y:S01]  /*3ff0*/  SEL R233, R93, R118, !P3 ;  /* 0x000000765de97207 */ /* 0x000fe20005800000 */
[----:B------:R-:W-:Y:S01]  /*4000*/  IMAD R21, R26, UR4, RZ ;  /* 0x000000041a157c24 */ /* 0x000fe2000f8e02ff */
[----:B------:R-:W-:Y:S01]  /*4010*/  IADD3.X R104, R104, UR9, RZ, P4, !PT ;  /* 0x0000000968687c10 */ /* 0x000fe2000a7fe4ff */
[----:B------:R-:W-:Y:S01]  /*4020*/  IMAD R133, R133, UR4, RZ ;  /* 0x0000000485857c24 */ /* 0x000fe2000f8e02ff */
[----:B------:R-:W-:Y:S01]  /*4030*/  SEL R28, R93, R28, !P3 ;  /* 0x0000001c5d1c7207 */ /* 0x000fe20005800000 */
[----:B------:R-:W-:Y:S01]  /*4040*/  IMAD R233, R233, UR4, RZ ;  /* 0x00000004e9e97c24 */ /* 0x000fe2000f8e02ff */
[C---:B------:R-:W-:Y:S02]  /*4050*/  SEL R30, R93.reuse, R30, !P3 ;  /* 0x0000001e5d1e7207 */ /* 0x040fe40005800000 */
[C---:B------:R-:W-:Y:S01]  /*4060*/  SEL R32, R93.reuse, R32, !P3 ;  /* 0x000000205d207207 */ /* 0x040fe20005800000 */
[----:B------:R-:W-:Y:S01]  /*4070*/  IMAD R23, R28, UR4, RZ ;  /* 0x000000041c177c24 */ /* 0x000fe2000f8e02ff */
        /* <DEDUP_REMOVED lines=12> */
[----:B------:R-:W-:Y:S01]  /*4140*/  SEL R113, R93, R56, !P3 ;  /* 0x000000385d717207 */ /* 0x000fe20005800000 */
        /* <DEDUP_REMOVED lines=65> */
[----:B------:R-:W-:Y:S01]  /*4560*/  IADD3.X R92, R92, UR9, RZ, P6, !PT ;  /* 0x000000095c5c7c10 */ /* 0x000fe2000b7fe4ff */
[----:B------:R-:W-:Y:S01]  /*4570*/  IMAD R24, R150, UR4, RZ ;  /* 0x0000000496187c24 */ /* 0x000fe2000f8e02ff */
[----:B------:R-:W-:Y:S01]  /*4580*/  SHF.R.S32.HI R118, RZ, 0x1f, R48 ;  /* 0x0000001fff767819 */ /* 0x000fe20000011430 */
[----:B------:R-:W-:Y:S01]  /*4590*/  IMAD R5, R5, UR4, RZ ;  /* 0x0000000405057c24 */ /* 0x000fe2000f8e02ff */
[----:B------:R-:W-:Y:S01]  /*45a0*/  IADD3 R105, P4, R48, UR8, RZ ;  /* 0x0000000830697c10 */ /* 0x000fe2000ff9e0ff */
[----:B------:R-:W-:Y:S01]  /*45b0*/  UIADD3 UR4, UR12, 0x4000, URZ ;  /* 0x000040000c047890 */ /* 0x000fe2000fffe03f */
[----:B------:R-:W-:-:S02]  /*45c0*/  IADD3.X R16, R16, UR9, RZ, P5, !PT ;  /* 0x0000000910107c10 */ /* 0x000fc4000affe4ff */
[----:B------:R-:W-:Y:S02]  /*45d0*/  CS2R R48, SRZ ;  /* 0x0000000000307805 */ /* 0x000fe4000001ff00 */
[----:B------:R-:W-:Y:S01]  /*45e0*/  SHF.R.S32.HI R106, RZ, 0x1f, R36 ;  /* 0x0000001fff6a7819 */ /* 0x000fe20000011424 */
[----:B------:R-:W-:Y:S01]  /*45f0*/  USHF.R.U32.HI UR4, URZ, 0x4, UR4 ;  /* 0x000000043f047899 */ /* 0x000fe20008011604 */
[----:B------:R-:W-:Y:S02]  /*4600*/  IADD3 R93, P6, R36, UR8, RZ ;  /* 0x00000008245d7c10 */ /* 0x000fe4000ffde0ff */
[----:B------:R-:W-:Y:S02]  /*4610*/  CS2R R36, SRZ ;  /* 0x0000000000247805 */ /* 0x000fe4000001ff00 */
[----:B------:R-:W-:Y:S01]  /*4620*/  SHF.R.S32.HI R94, RZ, 0x1f, R19 ;  /* 0x0000001fff5e7819 */ /* 0x000fe20000011413 */
[----:B------:R-:W-:Y:S01]  /*4630*/  USGXT.U32 UR4, UR4, 0xe ;  /* 0x0000000e0404789a */ /* 0x000fe20008000000 */
[----:B------:R-:W-:-:S02]  /*4640*/  IADD3 R17, P5, R19, UR8, RZ ;  /* 0x0000000813117c10 */ /* 0x000fc4000ffbe0ff */
[----:B------:R-:W-:Y:S02]  /*4650*/  CS2R R52, SRZ ;  /* 0x0000000000347805 */ /* 0x000fe4000001ff00 */
[----:B------:R-:W-:Y:S02]  /*4660*/  SHF.R.S32.HI R18, RZ, 0x1f, R3 ;  /* 0x0000001fff127819 */ /* 0x000fe40000011403 */
[----:B------:R-:W-:Y:S02]  /*4670*/  CS2R R54, SRZ ;  /* 0x0000000000367805 */ /* 0x000fe4000001ff00 */
[----:B------:R-:W-:Y:S02]  /*4680*/  IADD3 R8, P3, R3, UR8, RZ ;  /* 0x0000000803087c10 */ /* 0x000fe4000ff7e0ff */
[----:B------:R-:W-:Y:S02]  /*4690*/  CS2R R56, SRZ ;  /* 0x0000000000387805 */ /* 0x000fe4000001ff00 */
[----:B------:R-:W-:-:S02]  /*46a0*/  SHF.R.S32.HI R132, RZ, 0x1f, R119 ;  /* 0x0000001fff847819 */ /* 0x000fc40000011477 */
[----:B------:R-:W-:Y:S02]  /*46b0*/  CS2R R58, SRZ ;  /* 0x00000000003a7805 */ /* 0x000fe4000001ff00 */
[----:B------:R-:W-:Y:S02]  /*46c0*/  IADD3.X R118, R118, UR9, RZ, P4, !PT ;  /* 0x0000000976767c10 */ /* 0x000fe4000a7fe4ff */
[----:B------:R-:W-:Y:S02]  /*46d0*/  CS2R R60, SRZ ;  /* 0x00000000003c7805 */ /* 0x000fe4000001ff00 */
[----:B------:R-:W-:Y:S02]  /*46e0*/  IADD3.X R106, R106, UR9, RZ, P6, !PT ;  /* 0x000000096a6a7c10 */ /* 0x000fe4000b7fe4ff */
[----:B------:R-:W-:Y:S02]  /*46f0*/  CS2R R64, SRZ ;  /* 0x0000000000407805 */ /* 0x000fe4000001ff00 */
[----:B------:R-:W-:-:S02]  /*4700*/  IADD3 R119, P4, R119, UR8, RZ ;  /* 0x0000000877777c10 */ /* 0x000fc4000ff9e0ff */
[----:B------:R-:W-:Y:S02]  /*4710*/  CS2R R86, SRZ ;  /* 0x0000000000567805 */ /* 0x000fe4000001ff00 */
[----:B------:R-:W-:Y:S02]  /*4720*/  IADD3.X R94, R94, UR9, RZ, P5, !PT ;  /* 0x000000095e5e7c10 */ /* 0x000fe4000affe4ff */
[----:B------:R-:W-:Y:S02]  /*4730*/  SHF.R.S32.HI R120, RZ, 0x1f, R50 ;  /* 0x0000001fff787819 */ /* 0x000fe40000011432 */
[----:B------:R-:W-:Y:S02]  /*4740*/  IADD3 R107, P6, R50, UR8, RZ ;  /* 0x00000008326b7c10 */ /* 0x000fe4000ffde0ff */
[----:B------:R-:W-:Y:S02]  /*4750*/  CS2R R50, SRZ ;  /* 0x0000000000327805 */ /* 0x000fe4000001ff00 */
[----:B------:R-:W-:-:S02]  /*4760*/  IADD3.X R18, R18, UR9, RZ, P3, !PT ;  /* 0x0000000912127c10 */ /* 0x000fc40009ffe4ff */
[----:B------:R-:W-:Y:S02]  /*4770*/  SHF.R.S32.HI R108, RZ, 0x1f, R38 ;  /* 0x0000001fff6c7819 */ /* 0x000fe40000011426 */
[----:B------:R-:W-:Y:S02]  /*4780*/  IADD3 R3, P5, R38, UR8, RZ ;  /* 0x0000000826037c10 */ /* 0x000fe4000ffbe0ff */
[----:B------:R-:W-:Y:S02]  /*4790*/  CS2R R38, SRZ ;  /* 0x0000000000267805 */ /* 0x000fe4000001ff00 */
[----:B------:R-:W-:Y:S02]  /*47a0*/  SHF.R.S32.HI R20, RZ, 0x1f, R9 ;  /* 0x0000001fff147819 */ /* 0x000fe40000011409 */
[----:B------:R-:W-:Y:S02]  /*47b0*/  SHF.R.S32.HI R96, RZ, 0x1f, R21 ;  /* 0x0000001fff607819 */ /* 0x000fe40000011415 */
[----:B------:R-:W-:-:S02]  /*47c0*/  IADD3 R19, P3, R21, UR8, RZ ;  /* 0x0000000815137c10 */ /* 0x000fc4000ff7e0ff */
[----:B------:R-:W-:Y:S02]  /*47d0*/  IADD3 R9, P2, R9, UR8, RZ ;  /* 0x0000000809097c10 */ /* 0x000fe4000ff5e0ff */
[----:B------:R-:W-:Y:S02]  /*47e0*/  SHF.R.S32.HI R142, RZ, 0x1f, R133 ;  /* 0x0000001fff8e7819 */ /* 0x000fe40000011485 */
[----:B------:R-:W-:Y:S02]  /*47f0*/  IADD3.X R132, R132, UR9, RZ, P4, !PT ;  /* 0x0000000984847c10 */ /* 0x000fe4000a7fe4ff */
[----:B------:R-:W-:Y:S02]  /*4800*/  SHF.R.S32.HI R134, RZ, 0x1f, R121 ;  /* 0x0000001fff867819 */ /* 0x000fe40000011479 */
[----:B------:R-:W-:Y:S02]  /*4810*/  IADD3.X R120, R120, UR9, RZ, P6, !PT ;  /* 0x0000000978787c10 */ /* 0x000fe4000b7fe4ff */
[----:B------:R-:W-:-:S02]  /*4820*/  IADD3 R133, P4, R133, UR8, RZ ;  /* 0x0000000885857c10 */ /* 0x000fc4000ff9e0ff */
[----:B------:R-:W-:Y:S02]  /*4830*/  SHF.R.S32.HI R122, RZ, 0x1f, R109 ;  /* 0x0000001fff7a7819 */ /* 0x000fe4000001146d */
[----:B------:R-:W-:Y:S02]  /*4840*/  IADD3.X R108, R108, UR9, RZ, P5, !PT ;  /* 0x000000096c6c7c10 */ /* 0x000fe4000affe4ff */
[----:B------:R-:W-:Y:S02]  /*4850*/  IADD3 R121, P6, R121, UR8, RZ ;  /* 0x0000000879797c10 */ /* 0x000fe4000ffde0ff */
[----:B------:R-:W-:Y:S02]  /*4860*/  IADD3.X R96, R96, UR9, RZ, P3, !PT ;  /* 0x0000000960607c10 */ /* 0x000fe40009ffe4ff */
[----:B------:R-:W-:Y:S02]  /*4870*/  IADD3 R109, P5, R109, UR8, RZ ;  /* 0x000000086d6d7c10 */ /* 0x000fe4000ffbe0ff */
[----:B------:R-:W-:-:S02]  /*4880*/  IADD3.X R20, R20, UR9, RZ, P2, !PT ;  /* 0x0000000914147c10 */ /* 0x000fc400097fe4ff */
[----:B------:R-:W-:Y:S02]  /*4890*/  SHF.R.S32.HI R110, RZ, 0x1f, R40 ;  /* 0x0000001fff6e7819 */ /* 0x000fe40000011428 */
[----:B------:R-:W-:Y:S02]  /*48a0*/  IADD3 R97, P3, R40, UR8, RZ ;  /* 0x0000000828617c10 */ /* 0x000fe4000ff7e0ff */
[----:B------:R-:W-:Y:S02]  /*48b0*/  CS2R R40, SRZ ;  /* 0x0000000000287805 */ /* 0x000fe4000001ff00 */
[----:B------:R-:W-:Y:S02]  /*48c0*/  SHF.R.S32.HI R98, RZ, 0x1f, R23 ;  /* 0x0000001fff627819 */ /* 0x000fe40000011417 */
[----:B------:R-:W-:Y:S02]  /*48d0*/  IADD3 R21, P2, R23, UR8, RZ ;  /* 0x0000000817157c10 */ /* 0x000fe4000ff5e0ff */
[----:B------:R-:W-:-:S02]  /*48e0*/  SHF.R.S32.HI R215, RZ, 0x1f, R217 ;  /* 0x0000001fffd77819 */ /* 0x000fc400000114d9 */
[----:B------:R-:W-:Y:S02]  /*48f0*/  IADD3.X R142, R142, UR9, RZ, P4, !PT ;  /* 0x000000098e8e7c10 */ /* 0x000fe4000a7fe4ff */
[----:B------:R-:W-:Y:S02]  /*4900*/  SHF.R.S32.HI R143, RZ, 0x1f, R135 ;  /* 0x0000001fff8f7819 */ /* 0x000fe40000011487 */
[----:B------:R-:W-:Y:S02]  /*4910*/  IADD3.X R134, R134, UR9, RZ, P6, !PT ;  /* 0x0000000986867c10 */ /* 0x000fe4000b7fe4ff */
[----:B------:R-:W-:Y:S02]  /*4920*/  IADD3 R217, P4, R217, UR8, RZ ;  /* 0x00000008d9d97c10 */ /* 0x000fe4000ff9e0ff */
[----:B------:R-:W-:Y:S02]  /*4930*/  SHF.R.S32.HI R136, RZ, 0x1f, R123 ;  /* 0x0000001fff887819 */ /* 0x000fe4000001147b */
[----:B------:R-:W-:-:S02]  /*4940*/  IADD3.X R122, R122, UR9, RZ, P5, !PT ;  /* 0x000000097a7a7c10 */ /* 0x000fc4000affe4ff */
[----:B------:R-:W-:Y:S02]  /*4950*/  IADD3 R135, P6, R135, UR8, RZ ;  /* 0x0000000887877c10 */ /* 0x000fe4000ffde0ff */
[----:B------:R-:W-:Y:S02]  /*4960*/  SHF.R.S32.HI R124, RZ, 0x1f, R111 ;  /* 0x0000001fff7c7819 */ /* 0x000fe4000001146f */
[----:B------:R-:W-:Y:S02]  /*4970*/  IADD3.X R110, R110, UR9, RZ, P3, !PT ;  /* 0x000000096e6e7c10 */ /* 0x000fe40009ffe4ff */
[----:B------:R-:W-:Y:S02]  /*4980*/  IADD3 R123, P5, R123, UR8, RZ ;  /* 0x000000087b7b7c10 */ /* 0x000fe4000ffbe0ff */
[----:B------:R-:W-:Y:S02]  /*4990*/  IADD3.X R98, R98, UR9, RZ, P2, !PT ;  /* 0x0000000962627c10 */ /* 0x000fe400097fe4ff */
[----:B------:R-:W-:-:S02]  /*49a0*/  IADD3 R111, P3, R111, UR8, RZ ;  /* 0x000000086f6f7c10 */ /* 0x000fc4000ff7e0ff */
[----:B------:R-:W-:Y:S02]  /*49b0*/  IADD3.X R22, R22, UR9, RZ, P1, !PT ;  /* 0x0000000916167c10 */ /* 0x000fe40008ffe4ff */
[----:B------:R-:W-:Y:S02]  /*49c0*/  SHF.R.S32.HI R112, RZ, 0x1f, R42 ;  /* 0x0000001fff707819 */ /* 0x000fe4000001142a */
[----:B------:R-:W-:Y:S02]  /*49d0*/  IADD3 R99, P2, R42, UR8, RZ ;  /* 0x000000082a637c10 */ /* 0x000fe4000ff5e0ff */
[----:B------:R-:W-:Y:S02]  /*49e0*/  CS2R R42, SRZ ;  /* 0x00000000002a7805 */ /* 0x000fe4000001ff00 */
[----:B------:R-:W-:Y:S02]  /*49f0*/  SHF.R.S32.HI R239, RZ, 0x1f, R240 ;  /* 0x0000001fffef7819 */ /* 0x000fe400000114f0 */
[----:B------:R-:W-:-:S02]  /*4a00*/  IADD3.X R215, R215, UR9, RZ, P4, !PT ;  /* 0x00000009d7d77c10 */ /* 0x000fc4000a7fe4ff */
[----:B------:R-:W-:Y:S02]  /*4a10*/  SHF.R.S32.HI R100, RZ, 0x1f, R31 ;  /* 0x0000001fff647819 */ /* 0x000fe4000001141f */
[----:B------:R-:W-:Y:S02]  /*4a20*/  IADD3 R23, P1, R31, UR8, RZ ;  /* 0x000000081f177c10 */ /* 0x000fe4000ff3e0ff */
[----:B------:R-:W-:Y:S02]  /*4a30*/  SHF.R.S32.HI R219, RZ, 0x1f, R221 ;  /* 0x0000001fffdb7819 */ /* 0x000fe400000114dd */
[----:B------:R-:W-:Y:S02]  /*4a40*/  IADD3.X R143, R143, UR9, RZ, P6, !PT ;  /* 0x000000098f8f7c10 */ /* 0x000fe4000b7fe4ff */
[----:B------:R-:W-:Y:S02]  /*4a50*/  IADD3 R240, P4, R240, UR8, RZ ;  /* 0x00000008f0f07c10 */ /* 0x000fe4000ff9e0ff */
[----:B------:R-:W-:-:S02]  /*4a60*/  SHF.R.S32.HI R144, RZ, 0x1f, R137 ;  /* 0x0000001fff907819 */ /* 0x000fc40000011489 */
[----:B------:R-:W-:Y:S02]  /*4a70*/  IADD3.X R136, R136, UR9, RZ, P5, !PT ;  /* 0x0000000988887c10 */ /* 0x000fe4000affe4ff */
[----:B------:R-:W-:Y:S02]  /*4a80*/  IADD3 R221, P6, R221, UR8, RZ ;  /* 0x00000008dddd7c10 */ /* 0x000fe4000ffde0ff */
[----:B------:R-:W-:Y:S02]  /*4a90*/  SHF.R.S32.HI R138, RZ, 0x1f, R125 ;  /* 0x0000001fff8a7819 */ /* 0x000fe4000001147d */
[----:B------:R-:W-:Y:S02]  /*4aa0*/  IADD3.X R124, R124, UR9, RZ, P3, !PT ;  /* 0x000000097c7c7c10 */ /* 0x000fe40009ffe4ff */
[----:B------:R-:W-:Y:S02]  /*4ab0*/  IADD3 R137, P5, R137, UR8, RZ ;  /* 0x0000000889897c10 */ /* 0x000fe4000ffbe0ff */
[----:B------:R-:W-:-:S02]  /*4ac0*/  SHF.R.S32.HI R126, RZ, 0x1f, R113 ;  /* 0x0000001fff7e7819 */ /* 0x000fc40000011471 */
[----:B------:R-:W-:Y:S02]  /*4ad0*/  IADD3.X R112, R112, UR9, RZ, P2, !PT ;  /* 0x0000000970707c10 */ /* 0x000fe400097fe4ff */
[----:B------:R-:W-:Y:S02]  /*4ae0*/  IADD3 R125, P3, R125, UR8, RZ ;  /* 0x000000087d7d7c10 */ /* 0x000fe4000ff7e0ff */
[----:B------:R-:W-:Y:S02]  /*4af0*/  IADD3.X R100, R100, UR9, RZ, P1, !PT ;  /* 0x0000000964647c10 */ /* 0x000fe40008ffe4ff */
[----:B------:R-:W-:Y:S02]  /*4b00*/  IADD3 R113, P2, R113, UR8, RZ ;  /* 0x0000000871717c10 */ /* 0x000fe4000ff5e0ff */
[----:B------:R-:W-:Y:S02]  /*4b10*/  IADD3.X R239, R239, UR9, RZ, P4, !PT ;  /* 0x00000009efef7c10 */ /* 0x000fe4000a7fe4ff */
[----:B------:R-:W-:-:S02]  /*4b20*/  IADD3.X R88, R88, UR9, RZ, P0, !PT ;  /* 0x0000000958587c10 */ /* 0x000fc400087fe4ff */
[----:B------:R-:W-:Y:S02]  /*4b30*/  SHF.R.S32.HI R114, RZ, 0x1f, R44 ;  /* 0x0000001fff727819 */ /* 0x000fe4000001142c */
[----:B------:R-:W-:Y:S02]  /*4b40*/  IADD3 R101, P1, R44, UR8, RZ ;  /* 0x000000082c657c10 */ /* 0x000fe4000ff3e0ff */
[----:B------:R-:W-:Y:S02]  /*4b50*/  CS2R R44, SRZ ;  /* 0x00000000002c7805 */ /* 0x000fe4000001ff00 */
[----:B------:R-:W-:Y:S02]  /*4b60*/  SHF.R.S32.HI R241, RZ, 0x1f, R242 ;  /* 0x0000001ffff17819 */ /* 0x000fe400000114f2 */
[----:B------:R-:W-:Y:S02]  /*4b70*/  IADD3.X R219, R219, UR9, RZ, P6, !PT ;  /* 0x00000009dbdb7c10 */ /* 0x000fe4000b7fe4ff */
[----:B------:R-:W-:-:S02]  /*4b80*/  IADD3 R146, P4, R30, UR8, RZ ;  /* 0x000000081e927c10 */ /* 0x000fc4000ff9e0ff */
[----:B------:R-:W-:Y:S02]  /*4b90*/  SHF.R.S32.HI R102, RZ, 0x1f, R32 ;  /* 0x0000001fff667819 */ /* 0x000fe40000011420 */
[----:B------:R-:W-:Y:S01]  /*4ba0*/  IADD3 R89, P0, R32, UR8, RZ ;  /* 0x0000000820597c10 */ /* 0x000fe2000ff1e0ff */
[----:B------:R0:W-:Y:S01]  /*4bb0*/  STL [R1+0x4], R146 ;  /* 0x0000049201007387 */ /* 0x0001e20000100800 */
[----:B------:R-:W-:Y:S02]  /*4bc0*/  SHF.R.S32.HI R223, RZ, 0x1f, R225 ;  /* 0x0000001fffdf7819 */ /* 0x000fe400000114e1 */
[----:B------:R-:W-:Y:S02]  /*4bd0*/  CS2R R32, SRZ ;  /* 0x0000000000207805 */ /* 0x000fe4000001ff00 */
[----:B------:R-:W-:Y:S02]  /*4be0*/  IADD3.X R144, R144, UR9, RZ, P5, !PT ;  /* 0x0000000990907c10 */ /* 0x000fe4000affe4ff */
[----:B------:R-:W-:-:S02]  /*4bf0*/  IADD3 R242, P6, R242, UR8, RZ ;  /* 0x00000008f2f27c10 */ /* 0x000fc4000ffde0ff */
[----:B------:R-:W-:Y:S02]  /*4c00*/  SHF.R.S32.HI R183, RZ, 0x1f, R191 ;  /* 0x0000001fffb77819 */ /* 0x000fe400000114bf */
[----:B------:R-:W-:Y:S02]  /*4c10*/  IADD3.X R138, R138, UR9, RZ, P3, !PT ;  /* 0x000000098a8a7c10 */ /* 0x000fe40009ffe4ff */
[----:B------:R-:W-:Y:S02]  /*4c20*/  IADD3 R225, P5, R225, UR8, RZ ;  /* 0x00000008e1e17c10 */ /* 0x000fe4000ffbe0ff */
        /* <DEDUP_REMOVED lines=13> */
[----:B------:R-:W-:Y:S02]  /*4d00*/  IADD3.X R223, R223, UR9, RZ, P5, !PT ;  /* 0x00000009dfdf7c10 */ /* 0x000fe4000affe4ff */
[----:B0-----:R-:W-:-:S02]  /*4d10*/  IADD3 R146, P6, R29, UR8, RZ ;  /* 0x000000081d927c10 */ /* 0x001fc4000ffde0ff */
[----:B------:R-:W-:Y:S02]  /*4d20*/  SHF.R.S32.HI R227, RZ, 0x1f, R231 ;  /* 0x0000001fffe37819 */ /* 0x000fe400000114e7 */
[----:B------:R-:W-:Y:S01]  /*4d30*/  IADD3.X R183, R183, UR9, RZ, P3, !PT ;  /* 0x00000009b7b77c10 */ /* 0x000fe20009ffe4ff */
[----:B------:R0:W-:Y:S01]  /*4d40*/  STL [R1+0xc], R146 ;  /* 0x00000c9201007387 */ /* 0x0001e20000100800 */
[----:B------:R-:W-:Y:S02]  /*4d50*/  IADD3 R244, P5, R244, UR8, RZ ;  /* 0x00000008f4f47c10 */ /* 0x000fe4000ffbe0ff */
[----:B------:R-:W-:Y:S02]  /*4d60*/  SHF.R.S32.HI R201, RZ, 0x1f, R203 ;  /* 0x0000001fffc97819 */ /* 0x000fe400000114cb */
        /* <DEDUP_REMOVED lines=8> */
[----:B------:R-:W-:Y:S02]  /*4df0*/  IADD3 R117, P0, R117, UR8, RZ ;  /* 0x0000000875757c10 */ /* 0x000fe4000ff1e0ff */
[----:B------:R-:W-:Y:S02]  /*4e00*/  IADD3.X R243, R243, UR9, RZ, P5, !PT ;  /* 0x00000009f3f37c10 */ /* 0x000fe4000affe4ff */
[----:B------:R-:W-:Y:S02]  /*4e10*/  SHF.R.S32.HI R245, RZ, 0x1f, R246 ;  /* 0x0000001ffff57819 */ /* 0x000fe400000114f6 */
[----:B------:R-:W-:Y:S02]  /*4e20*/  IADD3.X R227, R227, UR9, RZ, P3, !PT ;  /* 0x00000009e3e37c10 */ /* 0x000fe40009ffe4ff */
[----:B0-----:R-:W-:Y:S02]  /*4e30*/  IADD3 R146, P5, R28, UR8, RZ ;  /* 0x000000081c927c10 */ /* 0x001fe4000ffbe0ff */
[----:B------:R-:W-:-:S02]  /*4e40*/  SHF.R.S32.HI R232, RZ, 0x1f, R233 ;  /* 0x0000001fffe87819 */ /* 0x000fc400000114e9 */
[----:B------:R-:W-:Y:S01]  /*4e50*/  IADD3.X R201, R201, UR9, RZ, P2, !PT ;  /* 0x00000009c9c97c10 */ /* 0x000fe200097fe4ff */
[----:B------:R0:W-:Y:S01]  /*4e60*/  STL [R1+0x14], R146 ;  /* 0x0000149201007387 */ /* 0x0001e20000100800 */
[----:B------:R-:W-:Y:S02]  /*4e70*/  IADD3 R246, P3, R246, UR8, RZ ;  /* 0x00000008f6f67c10 */ /* 0x000fe4000ff7e0ff */
[----:B------:R-:W-:Y:S02]  /*4e80*/  SHF.R.S32.HI R207, RZ, 0x1f, R209 ;  /* 0x0000001fffcf7819 */ /* 0x000fe400000114d1 */
[----:B------:R-:W-:Y:S02]  /*4e90*/  IADD3.X R140, R140, UR9, RZ, P1, !PT ;  /* 0x000000098c8c7c10 */ /* 0x000fe40008ffe4ff */
[----:B------:R-:W-:Y:S02]  /*4ea0*/  IADD3 R233, P2, R233, UR8, RZ ;  /* 0x00000008e9e97c10 */ /* 0x000fe4000ff5e0ff */
[----:B------:R-:W-:-:S02]  /*4eb0*/  SHF.R.S32.HI R141, RZ, 0x1f, R131 ;  /* 0x0000001fff8d7819 */ /* 0x000fc40000011483 */
[----:B------:R-:W-:Y:S02]  /*4ec0*/  IADD3.X R130, R130, UR9, RZ, P0, !PT ;  /* 0x0000000982827c10 */ /* 0x000fe400087fe4ff */
[----:B------:R-:W-:Y:S02]  /*4ed0*/  IADD3 R209, P1, R209, UR8, RZ ;  /* 0x00000008d1d17c10 */ /* 0x000fe4000ff3e0ff */
[----:B------:R-:W-:Y:S02]  /*4ee0*/  IADD3 R131, P0, R131, UR8, RZ ;  /* 0x0000000883837c10 */ /* 0x000fe4000ff1e0ff */
[----:B------:R-:W-:Y:S02]  /*4ef0*/  IADD3.X R245, R245, UR9, RZ, P3, !PT ;  /* 0x00000009f5f57c10 */ /* 0x000fe40009ffe4ff */
[----:B------:R-:W-:Y:S02]  /*4f00*/  SHF.R.S32.HI R247, RZ, 0x1f, R248 ;  /* 0x0000001ffff77819 */ /* 0x000fe400000114f8 */
[----:B------:R-:W-:-:S02]  /*4f10*/  IADD3.X R232, R232, UR9, RZ, P2, !PT ;  /* 0x00000009e8e87c10 */ /* 0x000fc400097fe4ff */
[----:B0-----:R-:W-:Y:S02]  /*4f20*/  IADD3 R146, P3, R27, UR8, RZ ;  /* 0x000000081b927c10 */ /* 0x001fe4000ff7e0ff */
[----:B------:R-:W-:Y:S02]  /*4f30*/  SHF.R.S32.HI R234, RZ, 0x1f, R235 ;  /* 0x0000001fffea7819 */ /* 0x000fe400000114eb */
[----:B------:R-:W-:Y:S01]  /*4f40*/  IADD3.X R207, R207, UR9, RZ, P1, !PT ;  /* 0x00000009cfcf7c10 */ /* 0x000fe20008ffe4ff */
[----:B------:R0:W-:Y:S01]  /*4f50*/  STL [R1+0x1c], R146 ;  /* 0x00001c9201007387 */ /* 0x0001e20000100800 */
[----:B------:R-:W-:Y:S02]  /*4f60*/  IADD3 R248, P2, R248, UR8, RZ ;  /* 0x00000008f8f87c10 */ /* 0x000fe4000ff5e0ff */
[----:B------:R-:W-:Y:S02]  /*4f70*/  SHF.R.S32.HI R211, RZ, 0x1f, R213 ;  /* 0x0000001fffd37819 */ /* 0x000fe400000114d5 */
[----:B------:R-:W-:-:S02]  /*4f80*/  IADD3.X R141, R141, UR9, RZ, P0, !PT ;  /* 0x000000098d8d7c10 */ /* 0x000fc400087fe4ff */
[----:B------:R-:W-:Y:S02]  /*4f90*/  IADD3 R235, P1, R235, UR8, RZ ;  /* 0x00000008ebeb7c10 */ /* 0x000fe4000ff3e0ff */
[----:B------:R-:W-:Y:S02]  /*4fa0*/  IADD3 R213, P0, R213, UR8, RZ ;  /* 0x00000008d5d57c10 */ /* 0x000fe4000ff1e0ff */
[----:B------:R-:W-:Y:S02]  /*4fb0*/  IADD3.X R247, R247, UR9, RZ, P2, !PT ;  /* 0x00000009f7f77c10 */ /* 0x000fe400097fe4ff */
[----:B------:R-:W-:Y:S02]  /*4fc0*/  SHF.R.S32.HI R249, RZ, 0x1f, R250 ;  /* 0x0000001ffff97819 */ /* 0x000fe400000114fa */
[----:B------:R-:W-:Y:S02]  /*4fd0*/  IADD3.X R234, R234, UR9, RZ, P1, !PT ;  /* 0x00000009eaea7c10 */ /* 0x000fe40008ffe4ff */
[----:B0-----:R-:W-:-:S02]  /*4fe0*/  IADD3 R146, P2, R26, UR8, RZ ;  /* 0x000000081a927c10 */ /* 0x001fc4000ff5e0ff */
[----:B------:R-:W-:Y:S02]  /*4ff0*/  SHF.R.S32.HI R236, RZ, 0x1f, R238 ;  /* 0x0000001fffec7819 */ /* 0x000fe400000114ee */
[----:B------:R-:W-:Y:S01]  /*5000*/  IADD3.X R211, R211, UR9, RZ, P0, !PT ;  /* 0x00000009d3d37c10 */ /* 0x000fe200087fe4ff */
[----:B------:R0:W-:Y:S01]  /*5010*/  STL [R1+0x24], R146 ;  /* 0x0000249201007387 */ /* 0x0001e20000100800 */
[----:B------:R-:W-:Y:S02]  /*5020*/  IADD3 R250, P1, R250, UR8, RZ ;  /* 0x00000008fafa7c10 */ /* 0x000fe4000ff3e0ff */
[----:B------:R-:W-:Y:S02]  /*5030*/  IADD3 R238, P0, R238, UR8, RZ ;  /* 0x00000008eeee7c10 */ /* 0x000fe4000ff1e0ff */
[----:B------:R-:W-:Y:S02]  /*5040*/  IADD3.X R249, R249, UR9, RZ, P1, !PT ;  /* 0x00000009f9f97c10 */ /* 0x000fe40008ffe4ff */
[----:B------:R-:W-:-:S02]  /*5050*/  SHF.R.S32.HI R251, RZ, 0x1f, R252 ;  /* 0x0000001ffffb7819 */ /* 0x000fc400000114fc */
[----:B------:R-:W-:Y:S02]  /*5060*/  IADD3.X R236, R236, UR9, RZ, P0, !PT ;  /* 0x00000009ecec7c10 */ /* 0x000fe400087fe4ff */
[----:B0-----:R-:W-:Y:S02]  /*5070*/  IADD3 R146, P1, R25, UR8, RZ ;  /* 0x0000000819927c10 */ /* 0x001fe4000ff3e0ff */
[----:B------:R-:W-:Y:S02]  /*5080*/  IADD3 R252, P0, R252, UR8, RZ ;  /* 0x00000008fcfc7c10 */ /* 0x000fe4000ff1e0ff */
[----:B------:R-:W-:Y:S01]  /*5090*/  SHF.R.S32.HI R31, RZ, 0x1f, R30 ;  /* 0x0000001fff1f7819 */ /* 0x000fe2000001141e */
[----:B------:R0:W-:Y:S01]  /*50a0*/  STL [R1+0x2c], R146 ;  /* 0x00002c9201007387 */ /* 0x0001e20000100800 */
[----:B------:R-:W-:Y:S02]  /*50b0*/  IADD3.X R251, R251, UR9, RZ, P0, !PT ;  /* 0x00000009fbfb7c10 */ /* 0x000fe400087fe4ff */
[----:B------:R-:W-:-:S02]  /*50c0*/  SHF.R.S32.HI R30, RZ, 0x1f, R29 ;  /* 0x0000001fff1e7819 */ /* 0x000fc4000001141d */
[----:B------:R-:W-:Y:S02]  /*50d0*/  IADD3.X R148, R31, UR9, RZ, P4, !PT ;  /* 0x000000091f947c10 */ /* 0x000fe4000a7fe4ff */
[----:B------:R-:W-:Y:S02]  /*50e0*/  IADD3 R147, P4, R5, UR8, RZ ;  /* 0x0000000805937c10 */ /* 0x000fe4000ff9e0ff */
[----:B------:R-:W-:Y:S02]  /*50f0*/  SHF.R.S32.HI R29, RZ, 0x1f, R28 ;  /* 0x0000001fff1d7819 */ /* 0x000fe4000001141c */
[----:B0-----:R-:W-:Y:S01]  /*5100*/  IADD3 R146, P0, R24, UR8, RZ ;  /* 0x0000000818927c10 */ /* 0x001fe2000ff1e0ff */
[----:B------:R-:W-:Y:S01]  /*5110*/  UMOV UR8, 0xfffffffe ;  /* 0xfffffffe00087882 */ /* 0x000fe20000000000 */
[----:B------:R-:W-:Y:S02]  /*5120*/  SHF.R.S32.HI R28, RZ, 0x1f, R27 ;  /* 0x0000001fff1c7819 */ /* 0x000fe4000001141b */
[----:B------:R-:W-:Y:S01]  /*5130*/  SHF.R.S32.HI R27, RZ, 0x1f, R26 ;  /* 0x0000001fff1b7819 */ /* 0x000fe2000001141a */
[----:B------:R0:W-:Y:S01]  /*5140*/  STL [R1+0x34], R146 ;  /* 0x0000349201007387 */ /* 0x0001e20000100800 */
[----:B------:R-:W-:-:S02]  /*5150*/  SHF.R.S32.HI R26, RZ, 0x1f, R25 ;  /* 0x0000001fff1a7819 */ /* 0x000fc40000011419 */
[----:B------:R-:W-:Y:S01]  /*5160*/  SHF.R.S32.HI R25, RZ, 0x1f, R24 ;  /* 0x0000001fff197819 */ /* 0x000fe20000011418 */
[----:B------:R1:W-:Y:S01]  /*5170*/  STL [R1], R148 ;  /* 0x0000009401007387 */ /* 0x0003e20000100800 */
[----:B------:R-:W-:-:S03]  /*5180*/  SHF.R.S32.HI R24, RZ, 0x1f, R5 ;  /* 0x0000001fff187819 */ /* 0x000fc60000011405 */
[----:B------:R3:W-:Y:S01]  /*5190*/  STL [R1+0x3c], R147 ;  /* 0x00003c9301007387 */ /* 0x0007e20000100800 */
[----:B0-----:R-:W-:Y:S02]  /*51a0*/  IADD3.X R146, R30, UR9, RZ, P6, !PT ;  /* 0x000000091e927c10 */ /* 0x001fe4000b7fe4ff */
[----:B------:R-:W-:Y:S02]  /*51b0*/  CS2R R30, SRZ ;  /* 0x00000000001e7805 */ /* 0x000fe4000001ff00 */
[C---:B------:R-:W-:Y:S02]  /*51c0*/  IADD3 R5, P6, R4.reuse, UR6, RZ ;  /* 0x0000000604057c10 */ /* 0x040fe4000ffde0ff */
[----:B-1----:R-:W-:Y:S01]  /*51d0*/  IADD3.X R148, R29, UR9, RZ, P5, !PT ;  /* 0x000000091d947c10 */ /* 0x002fe2000affe4ff */
[----:B------:R0:W-:Y:S01]  /*51e0*/  STL [R1+0x8], R146 ;  /* 0x0000089201007387 */ /* 0x0001e20000100800 */
[----:B------:R-:W-:Y:S02]  /*51f0*/  LEA.HI.X.SX32 R4, R4, UR7, 0x1, P6 ;  /* 0x0000000704047c11 */ /* 0x000fe4000b0f0eff */
[----:B---3--:R-:W-:Y:S01]  /*5200*/  IADD3.X R147, R28, UR9, RZ, P3, !PT ;  /* 0x000000091c937c10 */ /* 0x008fe20009ffe4ff */
[----:B------:R1:W-:Y:S01]  /*5210*/  STL [R1+0x10], R148 ;  /* 0x0000109401007387 */ /* 0x0003e20000100800 */
[----:B------:R-:W-:-:S03]  /*5220*/  CS2R R28, SRZ ;  /* 0x00000000001c7805 */ /* 0x000fc6000001ff00 */
[----:B------:R3:W-:Y:S01]  /*5230*/  STL [R1+0x18], R147 ;  /* 0x0000189301007387 */ /* 0x0007e20000100800 */
[----:B0-----:R-:W-:Y:S02]  /*5240*/  IADD3.X R146, R27, UR9, RZ, P2, !PT ;  /* 0x000000091b927c10 */ /* 0x001fe400097fe4ff */
[----:B-1----:R-:W-:-:S03]  /*5250*/  IADD3.X R148, R26, UR9, RZ, P1, !PT ;  /* 0x000000091a947c10 */ /* 0x002fc60008ffe4ff */
[----:B------:R0:W-:Y:S01]  /*5260*/  STL [R1+0x20], R146 ;  /* 0x0000209201007387 */ /* 0x0001e20000100800 */
[----:B------:R-:W-:Y:S02]  /*5270*/  CS2R R26, SRZ ;  /* 0x00000000001a7805 */ /* 0x000fe4000001ff00 */
[----:B---3--:R-:W-:Y:S01]  /*5280*/  IADD3.X R147, R25, UR9, RZ, P0, !PT ;  /* 0x0000000919937c10 */ /* 0x008fe200087fe4ff */
[----:B------:R-:W-:Y:S04]  /*5290*/  STL [R1+0x28], R148 ;  /* 0x0000289401007387 */ /* 0x000fe80000100800 */
[----:B------:R2:W-:Y:S01]  /*52a0*/  STL [R1+0x30], R147 ;  /* 0x0000309301007387 */ /* 0x0005e20000100800 */
[----:B0-----:R-:W-:Y:S02]  /*52b0*/  IADD3.X R146, R24, UR9, RZ, P4, !PT ;  /* 0x0000000918927c10 */ /* 0x001fe4000a7fe4ff */
[----:B------:R-:W-:Y:S01]  /*52c0*/  CS2R R24, SRZ ;  /* 0x0000000000187805 */ /* 0x000fe2000001ff00 */
[----:B------:R-:W-:-:S02]  /*52d0*/  UMOV UR9, 0x7fffffdf ;  /* 0x7fffffdf00097882 */ /* 0x000fc40000000000 */
[----:B------:R-:W-:Y:S01]  /*52e0*/  UIADD3.64 UR8, UR4, -UR8, URZ ;  /* 0x8000000804087297 */ /* 0x000fe2000fffe03f */
[----:B------:R0:W-:Y:S01]  /*52f0*/  STL [R1+0x38], R146 ;  /* 0x0000389201007387 */ /* 0x0001e20000100800 */
[----:B--2---:R-:W-:-:S03]  /*5300*/  IMAD R147, R81, R79, RZ ;  /* 0x0000004f51937224 */ /* 0x004fc600078e02ff */
[----:B------:R1:W-:Y:S01]  /*5310*/  STL [R1+0x154], R145 ;  /* 0x0001549101007387 */ /* 0x0003e20000100800 */
[-C--:B------:R-:W-:Y:S02]  /*5320*/  IMAD R147, R72, R79.reuse, RZ ;  /* 0x0000004f48937224 */ /* 0x080fe400078e02ff */
[-C--:B------:R-:W-:Y:S02]  /*5330*/  IMAD R147, R69, R79.reuse, RZ ;  /* 0x0000004f45937224 */ /* 0x080fe400078e02ff */
[-C--:B------:R-:W-:Y:S01]  /*5340*/  IMAD R147, R73, R79.reuse, RZ ;  /* 0x0000004f49937224 */ /* 0x080fe200078e02ff */
[----:B------:R-:W-:Y:S01]  /*5350*/  CS2R R72, SRZ ;  /* 0x0000000000487805 */ /* 0x000fe2000001ff00 */
[-C--:B0-----:R-:W-:Y:S01]  /*5360*/  IMAD R146, R82, R79.reuse, RZ ;  /* 0x0000004f52927224 */ /* 0x081fe200078e02ff */
[----:B------:R-:W-:Y:S01]  /*5370*/  CS2R R82, SRZ ;  /* 0x0000000000527805 */ /* 0x000fe2000001ff00 */
[-C--:B------:R-:W-:Y:S02]  /*5380*/  IMAD R146, R71, R79.reuse, RZ ;  /* 0x0000004f47927224 */ /* 0x080fe400078e02ff */
[-C--:B-1----:R-:W-:Y:S01]  /*5390*/  IMAD R145, R80, R79.reuse, RZ ;  /* 0x0000004f50917224 */ /* 0x082fe200078e02ff */
[----:B------:R-:W-:Y:S01]  /*53a0*/  CS2R R80, SRZ ;  /* 0x0000000000507805 */ /* 0x000fe2000001ff00 */
[-C--:B------:R-:W-:Y:S01]  /*53b0*/  IMAD R145, R84, R79.reuse, RZ ;  /* 0x0000004f54917224 */ /* 0x080fe200078e02ff */
[----:B------:R0:W-:Y:S01]  /*53c0*/  STL [R1+0x50], R146 ;  /* 0x0000509201007387 */ /* 0x0001e20000100800 */
[-C--:B------:R-:W-:Y:S01]  /*53d0*/  IMAD R145, R70, R79.reuse, RZ ;  /* 0x0000004f46917224 */ /* 0x080fe200078e02ff */
[----:B------:R-:W-:Y:S01]  /*53e0*/  CS2R R70, SRZ ;  /* 0x0000000000467805 */ /* 0x000fe2000001ff00 */
[----:B------:R-:W-:Y:S01]  /*53f0*/  IMAD R147, R76, R79, RZ ;  /* 0x0000004f4c937224 */ /* 0x000fe200078e02ff */
[----:B------:R-:W-:-:S02]  /*5400*/  CS2R R84, SRZ ;  /* 0x0000000000547805 */ /* 0x000fc4000001ff00 */
[----:B------:R1:W-:Y:S01]  /*5410*/  STL [R1+0x4c], R145 ;  /* 0x00004c9101007387 */ /* 0x0003e20000100800 */
[----:B0-----:R-:W-:Y:S01]  /*5420*/  IMAD R146, R68, R79, RZ ;  /* 0x0000004f44927224 */ /* 0x001fe200078e02ff */
[----:B------:R-:W-:-:S04]  /*5430*/  CS2R R68, SRZ ;  /* 0x0000000000447805 */ /* 0x000fc8000001ff00 */
[----:B------:R0:W-:Y:S01]  /*5440*/  STL [R1+0x48], R146 ;  /* 0x0000489201007387 */ /* 0x0001e20000100800 */
[-C--:B-1----:R-:W-:Y:S01]  /*5450*/  IMAD R145, R67, R79.reuse, RZ ;  /* 0x0000004f43917224 */ /* 0x082fe200078e02ff */
[----:B------:R-:W-:Y:S01]  /*5460*/  CS2R R66, SRZ ;  /* 0x0000000000427805 */ /* 0x000fe2000001ff00 */
[-C--:B------:R-:W-:Y:S02]  /*5470*/  IMAD R145, R75, R79.reuse, RZ ;  /* 0x0000004f4b917224 */ /* 0x080fe400078e02ff */
[-C--:B------:R-:W-:Y:S02]  /*5480*/  IMAD R145, R78, R79.reuse, RZ ;  /* 0x0000004f4e917224 */ /* 0x080fe400078e02ff */
[-C--:B0-----:R-:W-:Y:S01]  /*5490*/  IMAD R146, R74, R79.reuse, RZ ;  /* 0x0000004f4a927224 */ /* 0x081fe200078e02ff */
[----:B------:R-:W-:Y:S01]  /*54a0*/  CS2R R74, SRZ ;  /* 0x00000000004a7805 */ /* 0x000fe2000001ff00 */
[----:B------:R-:W-:Y:S01]  /*54b0*/  IMAD R146, R77, R79, RZ ;  /* 0x0000004f4d927224 */ /* 0x000fe200078e02ff */
[----:B------:R-:W-:-:S02]  /*54c0*/  CS2R R76, SRZ ;  /* 0x00000000004c7805 */ /* 0x000fc4000001ff00 */
[----:B------:R-:W-:-:S07]  /*54d0*/  CS2R R78, SRZ ;  /* 0x00000000004e7805 */ /* 0x000fce000001ff00 */
.L_x_2:
[----:B------:R-:W0:Y:S01]  /*54e0*/  S2R R145, SR_TID.X ;  /* 0x0000000000917919 */ /* 0x000e220000002100 */
[----:B------:R-:W1:Y:S01]  /*54f0*/  LDC R154, c[0x0][0x238] ;  /* 0x00008e00ff9a7b82 */ /* 0x000e620000000800 */
[----:B------:R-:W-:Y:S01]  /*5500*/  PRMT R153, RZ, 0x7610, R153 ;  /* 0x00007610ff997816 */ /* 0x000fe20000000099 */
[----:B------:R-:W2:Y:S01]  /*5510*/  S2R R158, SR_TID.X ;  /* 0x00000000009e7919 */ /* 0x000ea20000002100 */
[----:B------:R-:W3:Y:S05]  /*5520*/  S2R R156, SR_TID.X ;  /* 0x00000000009c7919 */ /* 0x000eea0000002100 */
[----:B------:R-:W4:Y:S01]  /*5530*/  LDC R160, c[0x0][0x238] ;  /* 0x00008e00ffa07b82 */ /* 0x000f220000000800 */
[----:B------:R5:W-:Y:S07]  /*5540*/  STL [R1+0x164], R95 ;  /* 0x0001645f01007387 */ /* 0x000bee0000100800 */
[----:B------:R-:W5:Y:S08]  /*5550*/  LDC R155, c[0x0][0x238] ;  /* 0x00008e00ff9b7b82 */ /* 0x000f700000000800 */
[----:B------:R-:W5:Y:S01]  /*5560*/  LDC R157, c[0x0][0x238] ;  /* 0x00008e00ff9d7b82 */ /* 0x000f620000000800 */
[----:B0-----:R-:W-:-:S07]  /*5570*/  LEA.HI R147, R145, 0xc, RZ, 0x1a ;  /* 0x0000000c91937811 */ /* 0x001fce00078fd0ff */
[----:B------:R-:W0:Y:S01]  /*5580*/  LDC R161, c[0x0][0x238] ;  /* 0x00008e00ffa17b82 */ /* 0x000e220000000800 */
[C---:B--2---:R-:W-:Y:S01]  /*5590*/  LEA.HI R145, R158.reuse, 0xc, RZ, 0x1a ;  /* 0x0000000c9e917811 */ /* 0x044fe200078fd0ff */
[----:B-1----:R-:W-:Y:S01]  /*55a0*/  IMAD R147, R147, R154, RZ ;  /* 0x0000009a93937224 */ /* 0x002fe200078e02ff */
[----:B------:R-:W-:Y:S02]  /*55b0*/  LEA.HI R146, R158, 0x2c, RZ, 0x1a ;  /* 0x0000002c9e927811 */ /* 0x000fe400078fd0ff */
[----:B------:R-:W-:Y:S02]  /*55c0*/  ISETP.GE.AND P3, PT, R145, UR16, PT ;  /* 0x0000001091007c0c */ /* 0x000fe4000bf66270 */
[----:B------:R-:W-:Y:S02]  /*55d0*/  IADD3 R148, P1, R147, R5, RZ ;  /* 0x0000000593947210 */ /* 0x000fe40007f3e0ff */
[----:B---3--:R-:W-:Y:S02]  /*55e0*/  LEA.HI R159, R156, 0x2c, RZ, 0x1a ;  /* 0x0000002c9c9f7811 */ /* 0x008fe400078fd0ff */
[----:B------:R-:W-:-:S02]  /*55f0*/  LEA.HI R145, R158, 0x1c, RZ, 0x1a ;  /* 0x0000001c9e917811 */ /* 0x000fc400078fd0ff */
[----:B------:R-:W-:Y:S01]  /*5600*/  LEA.HI.X.SX32 R149, R147, R4, 0x1, P1 ;  /* 0x0000000493957211 */ /* 0x000fe200008f0eff */
[----:B----4-:R-:W-:Y:S01]  /*5610*/  IMAD R159, R159, R160, RZ ;  /* 0x000000a09f9f7224 */ /* 0x010fe200078e02ff */
[----:B------:R-:W-:Y:S01]  /*5620*/  ISETP.GE.AND P4, PT, R146, UR16, PT ;  /* 0x0000001092007c0c */ /* 0x000fe2000bf86270 */
[----:B------:R-:W1:Y:S01]  /*5630*/  LDC R160, c[0x0][0x238] ;  /* 0x00008e00ffa07b82 */ /* 0x000e620000000800 */
[----:B------:R-:W-:Y:S01]  /*5640*/  ISETP.GE.AND P0, PT, R145, UR16, PT ;  /* 0x0000001091007c0c */ /* 0x000fe2000bf06270 */
[----:B------:R2:W3:Y:S01]  /*5650*/  @!P3 LDG.E.U8 R153, desc[UR14][R148.64] ;  /* 0x0000000e9499b981 */ /* 0x0004e2000c1e1100 */
[----:B------:R-:W-:Y:S02]  /*5660*/  LEA.HI R145, R158, 0x3c, RZ, 0x1a ;  /* 0x0000003c9e917811 */ /* 0x000fe400078fd0ff */
[----:B------:R-:W-:Y:S02]  /*5670*/  LEA.HI R154, R156, 0x1c, RZ, 0x1a ;  /* 0x0000001c9c9a7811 */ /* 0x000fe400078fd0ff */
[----:B------:R-:W-:-:S02]  /*5680*/  ISETP.GE.AND P1, PT, R145, UR16, PT ;  /* 0x0000001091007c0c */ /* 0x000fc4000bf26270 */
[----:B------:R-:W-:Y:S01]  /*5690*/  PRMT R145, RZ, 0x7610, R145 ;  /* 0x00007610ff917816 */ /* 0x000fe20000000091 */
[----:B-----5:R-:W-:Y:S01]  /*56a0*/  IMAD R154, R154, R155, RZ ;  /* 0x0000009b9a9a7224 */ /* 0x020fe200078e02ff */
[CC--:B--2---:R-:W-:Y:S02]  /*56b0*/  IADD3 R148, P3, R159.reuse, R5.reuse, RZ ;  /* 0x000000059f947210 */ /* 0x0c4fe40007f7e0ff */
[----:B------:R-:W-:Y:S02]  /*56c0*/  LEA.HI R156, R156, 0x3c, RZ, 0x1a ;  /* 0x0000003c9c9c7811 */ /* 0x000fe400078fd0ff */
[----:B------:R-:W-:Y:S02]  /*56d0*/  LEA.HI.X.SX32 R149, R159, R4, 0x1, P3 ;  /* 0x000000049f957211 */ /* 0x000fe400018f0eff */
[----:B------:R-:W-:-:S03]  /*56e0*/  IADD3 R146, P2, R154, R5, RZ ;  /* 0x000000059a927210 */ /* 0x000fc60007f5e0ff */
[----:B------:R-:W2:Y:S01]  /*56f0*/  @!P4 LDG.E.U8 R145, desc[UR14][R148.64] ;  /* 0x0000000e9491c981 */ /* 0x000ea2000c1e1100 */
[----:B------:R-:W-:Y:S01]  /*5700*/  IMAD R156, R156, R157, RZ ;  /* 0x0000009d9c9c7224 */ /* 0x000fe200078e02ff */
[----:B------:R-:W-:Y:S01]  /*5710*/  LEA.HI.X.SX32 R147, R154, R4, 0x1, P2 ;  /* 0x000000049a937211 */ /* 0x000fe200010f0eff */
[----:B------:R-:W4:Y:S03]  /*5720*/  LDC R157, c[0x0][0x238] ;  /* 0x00008e00ff9d7b82 */ /* 0x000f260000000800 */
[----:B------:R-:W-:-:S04]  /*5730*/  IADD3 R154, P2, R156, R5, RZ ;  /* 0x000000059c9a7210 */ /* 0x000fc80007f5e0ff */
[----:B------:R-:W-:Y:S02]  /*5740*/  LEA.HI.X.SX32 R155, R156, R4, 0x1, P2 ;  /* 0x000000049c9b7211 */ /* 0x000fe400010f0eff */
[----:B------:R-:W5:Y:S01]  /*5750*/  S2R R156, SR_TID.X ;  /* 0x00000000009c7919 */ /* 0x000f620000002100 */
[----:B------:R-:W0:Y:S01]  /*5760*/  S2R R159, SR_TID.X ;  /* 0x00000000009f7919 */ /* 0x000e220000002100 */
[----:B------:R-:W-:Y:S02]  /*5770*/  SHF.R.U32.HI R230, RZ, 0x6, R158 ;  /* 0x00000006ffe67819 */ /* 0x000fe4000001169e */
[----:B------:R-:W-:Y:S02]  /*5780*/  PRMT R150, RZ, 0x7610, R150 ;  /* 0x00007610ff967816 */ /* 0x000fe40000000096 */
[----:B------:R-:W-:Y:S02]  /*5790*/  SGXT.U32 R230, R230, 0x2 ;  /* 0x00000002e6e6781a */ /* 0x000fe40000000000 */
[----:B------:R-:W-:-:S02]  /*57a0*/  PRMT R95, RZ, 0x7610, R95 ;  /* 0x00007610ff5f7816 */ /* 0x000fc4000000005f */
[----:B------:R1:W3:Y:S04]  /*57b0*/  @!P0 LDG.E.U8 R150, desc[UR14][R146.64] ;  /* 0x0000000e92968981 */ /* 0x0002e8000c1e1100 */
[----:B------:R-:W3:Y:S01]  /*57c0*/  @!P1 LDG.E.U8 R95, desc[UR14][R154.64] ;  /* 0x0000000e9a5f9981 */ /* 0x000ee2000c1e1100 */
[----:B-1----:R-:W-:Y:S02]  /*57d0*/  LOP3.LUT R146, R230, 0x4, RZ, 0xfc, !PT ;  /* 0x00000004e6927812 */ /* 0x002fe400078efcff */
[----:B-----5:R-:W-:-:S04]  /*57e0*/  SHF.R.U32.HI R156, RZ, 0x6, R156 ;  /* 0x00000006ff9c7819 */ /* 0x020fc8000001169c */
[----:B------:R-:W-:-:S05]  /*57f0*/  SGXT.U32 R156, R156, 0x2 ;  /* 0x000000029c9c781a */ /* 0x000fca0000000000 */
[----:B----4-:R-:W-:Y:S01]  /*5800*/  IMAD R156, R156, R157, RZ ;  /* 0x0000009d9c9c7224 */ /* 0x010fe200078e02ff */
[----:B------:R-:W-:Y:S01]  /*5810*/  ISETP.GE.AND P1, PT, R146, UR16, PT ;  /* 0x0000001092007c0c */ /* 0x000fe2000bf26270 */
[----:B------:R-:W1:Y:S03]  /*5820*/  LDC R157, c[0x0][0x238] ;  /* 0x00008e00ff9d7b82 */ /* 0x000e660000000800 */
[----:B------:R-:W-:-:S04]  /*5830*/  IADD3 R146, P3, R156, R5, RZ ;  /* 0x000000059c927210 */ /* 0x000fc80007f7e0ff */
[----:B------:R-:W-:Y:S02]  /*5840*/  LEA.HI.X.SX32 R147, R156, R4, 0x1, P3 ;  /* 0x000000049c937211 */ /* 0x000fe400018f0eff */
[--C-:B0-----:R-:W-:Y:S02]  /*5850*/  SHF.R.U32.HI R156, RZ, 0x6, R159.reuse ;  /* 0x00000006ff9c7819 */ /* 0x101fe4000001169f */
[----:B------:R-:W-:-:S04]  /*5860*/  SHF.R.U32.HI R159, RZ, 0x6, R159 ;  /* 0x00000006ff9f7819 */ /* 0x000fc8000001169f */
[----:B------:R-:W-:-:S04]  /*5870*/  SGXT.U32 R159, R159, 0x2 ;  /* 0x000000029f9f781a */ /* 0x000fc80000000000 */
[----:B------:R-:W-:Y:S02]  /*5880*/  LOP3.LUT R159, R159, 0x4, RZ, 0xfc, !PT ;  /* 0x000000049f9f7812 */ /* 0x000fe400078efcff */
[----:B------:R-:W-:-:S03]  /*5890*/  LOP3.LUT R148, R230, 0x14, RZ, 0xfc, !PT ;  /* 0x00000014e6947812 */ /* 0x000fc600078efcff */
[----:B------:R-:W-:Y:S01]  /*58a0*/  IMAD R159, R159, R160, RZ ;  /* 0x000000a09f9f7224 */ /* 0x000fe200078e02ff */
[----:B------:R-:W-:Y:S01]  /*58b0*/  ISETP.GE.AND P5, PT, R148, UR16, PT ;  /* 0x0000001094007c0c */ /* 0x000fe2000bfa6270 */
[----:B------:R-:W0:Y:S03]  /*58c0*/  LDC R160, c[0x0][0x238] ;  /* 0x00008e00ffa07b82 */ /* 0x000e260000000800 */
[----:B------:R-:W-:-:S04]  /*58d0*/  IADD3 R148, P3, R159, R5, RZ ;  /* 0x000000059f947210 */ /* 0x000fc80007f7e0ff */
[----:B------:R-:W-:Y:S02]  /*58e0*/  LEA.HI.X.SX32 R149, R159, R4, 0x1, P3 ;  /* 0x000000049f957211 */ /* 0x000fe400018f0eff */
[----:B------:R-:W4:Y:S01]  /*58f0*/  S2R R159, SR_TID.X ;  /* 0x00000000009f7919 */ /* 0x000f220000002100 */
[----:B------:R-:W-:Y:S02]  /*5900*/  ISETP.GE.AND P2, PT, R230, UR16, PT ;  /* 0x00000010e6007c0c */ /* 0x000fe4000bf46270 */
[----:B------:R-:W-:Y:S02]  /*5910*/  SGXT.U32 R156, R156, 0x2 ;  /* 0x000000029c9c781a */ /* 0x000fe40000000000 */
[----:B------:R-:W-:Y:S02]  /*5920*/  PRMT R172, RZ, 0x7610, R172 ;  /* 0x00007610ffac7816 */ /* 0x000fe400000000ac */
[----:B------:R-:W-:-:S05]  /*5930*/  LOP3.LUT R156, R156, 0x8, RZ, 0xfc, !PT ;  /* 0x000000089c9c7812 */ /* 0x000fca00078efcff */
[----:B-1----:R-:W-:Y:S02]  /*5940*/  IMAD R156, R156, R157, RZ ;  /* 0x0000009d9c9c7224 */ /* 0x002fe400078e02ff */
[----:B------:R-:W1:Y:S01]  /*5950*/  LDC R157, c[0x0][0x238] ;  /* 0x00008e00ff9d7b82 */ /* 0x000e620000000800 */
[----:B------:R5:W3:Y:S02]  /*5960*/  @!P2 LDG.E.U8 R172, desc[UR14][R146.64] ;  /* 0x0000000e92aca981 */ /* 0x000ae4000c1e1100 */
[----:B-----5:R-:W-:Y:S02]  /*5970*/  LOP3.LUT R147, R230, 0x18, RZ, 0xfc, !PT ;  /* 0x00000018e6937812 */ /* 0x020fe400078efcff */
[C---:B------:R-:W-:Y:S02]  /*5980*/  IADD3 R146, P2, R156.reuse, R5, RZ ;  /* 0x000000059c927210 */ /* 0x040fe40007f5e0ff */
[----:B------:R-:W-:Y:S01]  /*5990*/  ISETP.GE.AND P3, PT, R147, UR16, PT ;  /* 0x0000001093007c0c */ /* 0x000fe2000bf66270 */
[----:B--2---:R2:W-:Y:S04]  /*59a0*/  STL [R1+0x40], R145 ;  /* 0x0000409101007387 */ /* 0x0045e80000100800 */
[----:B------:R-:W5:Y:S01]  /*59b0*/  LDL R229, [R1+0x48] ;  /* 0x0000480001e57983 */ /* 0x000f620000100800 */
[----:B------:R-:W-:-:S02]  /*59c0*/  LEA.HI.X.SX32 R147, R156, R4, 0x1, P2 ;  /* 0x000000049c937211 */ /* 0x000fc400010f0eff */
[--C-:B----4-:R-:W-:Y:S02]  /*59d0*/  SHF.R.U32.HI R156, RZ, 0x6, R159.reuse ;  /* 0x00000006ff9c7819 */ /* 0x110fe4000001169f */
[----:B------:R-:W-:Y:S02]  /*59e0*/  SHF.R.U32.HI R159, RZ, 0x6, R159 ;  /* 0x00000006ff9f7819 */ /* 0x000fe4000001169f */
[----:B--2---:R-:W-:Y:S02]  /*59f0*/  LOP3.LUT R145, R230, 0x8, RZ, 0xfc, !PT ;  /* 0x00000008e6917812 */ /* 0x004fe400078efcff */
[----:B------:R-:W-:Y:S02]  /*5a00*/  SGXT.U32 R159, R159, 0x2 ;  /* 0x000000029f9f781a */ /* 0x000fe40000000000 */
[----:B------:R-:W-:Y:S02]  /*5a10*/  ISETP.GE.AND P0, PT, R145, UR16, PT ;  /* 0x0000001091007c0c */ /* 0x000fe4000bf06270 */
[----:B------:R-:W-:-:S02]  /*5a20*/  SGXT.U32 R156, R156, 0x2 ;  /* 0x000000029c9c781a */ /* 0x000fc40000000000 */
[----:B------:R-:W-:Y:S02]  /*5a30*/  LOP3.LUT R159, R159, 0x10, RZ, 0xfc, !PT ;  /* 0x000000109f9f7812 */ /* 0x000fe400078efcff */
[----:B------:R-:W-:Y:S02]  /*5a40*/  LOP3.LUT R156, R156, 0x14, RZ, 0xfc, !PT ;  /* 0x000000149c9c7812 */ /* 0x000fe400078efcff */
[----:B------:R-:W-:Y:S01]  /*5a50*/  PRMT R162, RZ, 0x7610, R162 ;  /* 0x00007610ffa27816 */ /* 0x000fe200000000a2 */
[----:B0-----:R-:W-:Y:S01]  /*5a60*/  IMAD R159, R159, R160, RZ ;  /* 0x000000a09f9f7224 */ /* 0x001fe200078e02ff */
[----:B------:R-:W-:Y:S01]  /*5a70*/  PRMT R155, RZ, 0x7610, R155 ;  /* 0x00007610ff9b7816 */ /* 0x000fe2000000009b */
[----:B-1----:R-:W-:Y:S01]  /*5a80*/  IMAD R156, R156, R157, RZ ;  /* 0x0000009d9c9c7224 */ /* 0x002fe200078e02ff */
[----:B------:R-:W0:Y:S02]  /*5a90*/  LDC R160, c[0x0][0x238] ;  /* 0x00008e00ffa07b82 */ /* 0x000e240000000800 */
[----:B------:R1:W2:Y:S04]  /*5aa0*/  @!P1 LDG.E.U8 R162, desc[UR14][R148.64] ;  /* 0x0000000e94a29981 */ /* 0x0002a8000c1e1100 */
[----:B------:R4:W2:Y:S01]  /*5ab0*/  @!P0 LDG.E.U8 R155, desc[UR14][R146.64] ;  /* 0x0000000e929b8981 */ /* 0x0008a2000c1e1100 */
[----:B-1----:R-:W-:-:S02]  /*5ac0*/  IADD3 R148, P1, R159, R5, RZ ;  /* 0x000000059f947210 */ /* 0x002fc40007f3e0ff */
[----:B----4-:R-:W-:Y:S02]  /*5ad0*/  LOP3.LUT R147, R230, 0x24, RZ, 0xfc, !PT ;  /* 0x00000024e6937812 */ /* 0x010fe400078efcff */
[C---:B------:R-:W-:Y:S02]  /*5ae0*/  IADD3 R146, P0, R156.reuse, R5, RZ ;  /* 0x000000059c927210 */ /* 0x040fe40007f1e0ff */
[-C--:B------:R-:W-:Y:S02]  /*5af0*/  LEA.HI.X.SX32 R149, R159, R4.reuse, 0x1, P1 ;  /* 0x000000049f957211 */ /* 0x080fe400008f0eff */
[----:B------:R-:W-:Y:S01]  /*5b00*/  ISETP.GE.AND P1, PT, R147, UR16, PT ;  /* 0x0000001093007c0c */ /* 0x000fe2000bf26270 */
[----:B------:R-:W1:Y:S01]  /*5b10*/  LDC R159, c[0x0][0x238] ;  /* 0x00008e00ff9f7b82 */ /* 0x000e620000000800 */
[----:B------:R-:W-:Y:S02]  /*5b20*/  LEA.HI.X.SX32 R147, R156, R4, 0x1, P0 ;  /* 0x000000049c937211 */ /* 0x000fe400000f0eff */
[----:B------:R-:W4:Y:S01]  /*5b30*/  S2R R156, SR_TID.X ;  /* 0x00000000009c7919 */ /* 0x000f220000002100 */
[----:B------:R-:W-:-:S04]  /*5b40*/  LOP3.LUT R145, R230, 0x10, RZ, 0xfc, !PT ;  /* 0x00000010e6917812 */ /* 0x000fc800078efcff */
[----:B------:R-:W-:Y:S02]  /*5b50*/  ISETP.GE.AND P4, PT, R145, UR16, PT ;  /* 0x0000001091007c0c */ /* 0x000fe4000bf86270 */
[----:B------:R-:W-:-:S11]  /*5b60*/  PRMT R154, RZ, 0x7610, R154 ;  /* 0x00007610ff9a7816 */ /* 0x000fd6000000009a */
[----:B------:R0:W2:Y:S01]  /*5b70*/  @!P4 LDG.E.U8 R154, desc[UR14][R148.64] ;  /* 0x0000000e949ac981 */ /* 0x0000a2000c1e1100 */
[--C-:B----4-:R-:W-:Y:S02]  /*5b80*/  SHF.R.U32.HI R157, RZ, 0x6, R156.reuse ;  /* 0x00000006ff9d7819 */ /* 0x110fe4000001169c */
[----:B------:R-:W-:-:S04]  /*5b90*/  SHF.R.U32.HI R156, RZ, 0x6, R156 ;  /* 0x00000006ff9c7819 */ /* 0x000fc8000001169c */
[----:B------:R-:W-:-:S04]  /*5ba0*/  SGXT.U32 R156, R156, 0x2 ;  /* 0x000000029c9c781a */ /* 0x000fc80000000000 */
[----:B------:R-:W-:-:S05]  /*5bb0*/  LOP3.LUT R156, R156, 0x18, RZ, 0xfc, !PT ;  /* 0x000000189c9c7812 */ /* 0x000fca00078efcff */
[----:B0-----:R-:W-:-:S05]  /*5bc0*/  IMAD R156, R156, R160, RZ ;  /* 0x000000a09c9c7224 */ /* 0x001fca00078e02ff */
[----:B------:R-:W-:-:S04]  /*5bd0*/  IADD3 R148, P6, R156, R5, RZ ;  /* 0x000000059c947210 */ /* 0x000fc80007fde0ff */
[----:B------:R-:W-:Y:S02]  /*5be0*/  LEA.HI.X.SX32 R149, R156, R4, 0x1, P6 ;  /* 0x000000049c957211 */ /* 0x000fe400030f0eff */
[----:B------:R-:W0:Y:S01]  /*5bf0*/  S2R R156, SR_TID.X ;  /* 0x00000000009c7919 */ /* 0x000e220000002100 */
[----:B------:R-:W-:Y:S02]  /*5c00*/  SGXT.U32 R157, R157, 0x2 ;  /* 0x000000029d9d781a */ /* 0x000fe40000000000 */
[C---:B------:R-:W-:Y:S02]  /*5c10*/  LOP3.LUT R145, R230.reuse, 0x20, RZ, 0xfc, !PT ;  /* 0x00000020e6917812 */ /* 0x040fe400078efcff */
[----:B------:R-:W-:Y:S02]  /*5c20*/  LOP3.LUT R157, R157, 0x20, RZ, 0xfc, !PT ;  /* 0x000000209d9d7812 */ /* 0x000fe400078efcff */
[----:B------:R-:W-:Y:S02]  /*5c30*/  PRMT R152, RZ, 0x7610, R152 ;  /* 0x00007610ff987816 */ /* 0x000fe40000000098 */
[----:B------:R-:W-:Y:S01]  /*5c40*/  ISETP.GE.AND P2, PT, R145, UR16, PT ;  /* 0x0000001091007c0c */ /* 0x000fe2000bf46270 */
[----:B-1----:R-:W-:Y:S01]  /*5c50*/  IMAD R157, R157, R159, RZ ;  /* 0x0000009f9d9d7224 */ /* 0x002fe200078e02ff */
[----:B------:R-:W-:-:S02]  /*5c60*/  LOP3.LUT R145, R230, 0x28, RZ, 0xfc, !PT ;  /* 0x00000028e6917812 */ /* 0x000fc400078efcff */
[----:B------:R1:W4:Y:S02]  /*5c70*/  @!P5 LDG.E.U8 R152, desc[UR14][R146.64] ;  /* 0x0000000e9298d981 */ /* 0x000324000c1e1100 */
[----:B------:R-:W-:Y:S02]  /*5c80*/  ISETP.GE.AND P0, PT, R145, UR16, PT ;  /* 0x0000001091007c0c */ /* 0x000fe4000bf06270 */
[C---:B------:R-:W-:Y:S02]  /*5c90*/  LOP3.LUT R145, R230.reuse, 0x34, RZ, 0xfc, !PT ;  /* 0x00000034e6917812 */ /* 0x040fe400078efcff */
[----:B------:R-:W-:Y:S02]  /*5ca0*/  PRMT R151, RZ, 0x7610, R151 ;  /* 0x00007610ff977816 */ /* 0x000fe40000000097 */
[----:B-1----:R-:W-:Y:S02]  /*5cb0*/  LOP3.LUT R147, R230, 0x30, RZ, 0xfc, !PT ;  /* 0x00000030e6937812 */ /* 0x002fe400078efcff */
[----:B------:R-:W-:-:S02]  /*5cc0*/  IADD3 R146, P4, R157, R5, RZ ;  /* 0x000000059d927210 */ /* 0x000fc40007f9e0ff */
[----:B------:R1:W4:Y:S01]  /*5cd0*/  @!P3 LDG.E.U8 R151, desc[UR14][R148.64] ;  /* 0x0000000e9497b981 */ /* 0x000322000c1e1100 */
[----:B------:R-:W-:Y:S02]  /*5ce0*/  ISETP.GE.AND P5, PT, R147, UR16, PT ;  /* 0x0000001093007c0c */ /* 0x000fe4000bfa6270 */
[----:B------:R-:W-:Y:S02]  /*5cf0*/  LEA.HI.X.SX32 R147, R157, R4, 0x1, P4 ;  /* 0x000000049d937211 */ /* 0x000fe400020f0eff */
[----:B------:R-:W-:Y:S02]  /*5d00*/  ISETP.GE.AND P4, PT, R145, UR16, PT ;  /* 0x0000001091007c0c */ /* 0x000fe4000bf86270 */
[----:B0-----:R-:W-:Y:S02]  /*5d10*/  SHF.R.U32.HI R160, RZ, 0x6, R156 ;  /* 0x00000006ffa07819 */ /* 0x001fe4000001169c */
[----:B------:R-:W-:Y:S02]  /*5d20*/  PRMT R145, RZ, 0x7610, R145 ;  /* 0x00007610ff917816 */ /* 0x000fe40000000091 */
[----:B------:R-:W-:-:S02]  /*5d30*/  SGXT.U32 R160, R160, 0x2 ;  /* 0x00000002a0a0781a */ /* 0x000fc40000000000 */
[----:B------:R-:W-:Y:S02]  /*5d40*/  LOP3.LUT R157, R230, 0x38, RZ, 0xfc, !PT ;  /* 0x00000038e69d7812 */ /* 0x000fe400078efcff */
[----:B------:R-:W-:Y:S01]  /*5d50*/  LOP3.LUT R160, R160, 0x24, RZ, 0xfc, !PT ;  /* 0x00000024a0a07812 */ /* 0x000fe200078efcff */
[----:B------:R0:W4:Y:S01]  /*5d60*/  @!P2 LDG.E.U8 R145, desc[UR14][R146.64] ;  /* 0x0000000e9291a981 */ /* 0x000122000c1e1100 */
[----:B------:R-:W-:Y:S02]  /*5d70*/  ISETP.GE.AND P2, PT, R157, UR16, PT ;  /* 0x000000109d007c0c */ /* 0x000fe4000bf46270 */
[----:B------:R-:W-:Y:S01]  /*5d80*/  PRMT R199, RZ, 0x7610, R199 ;  /* 0x00007610ffc77816 */ /* 0x000fe200000000c7 */
[----:B------:R-:W-:Y:S02]  /*5d90*/  IMAD R160, R160, R161, RZ ;  /* 0x000000a1a0a07224 */ /* 0x000fe400078e02ff */
[----:B------:R-:W3:Y:S01]  /*5da0*/  LDL R161, [R1+0x50] ;  /* 0x0000500001a17983 */ /* 0x000ee20000100800 */
[----:B-----5:R-:W-:-:S04]  /*5db0*/  IADD3 R156, P3, R229, R5, RZ ;  /* 0x00000005e59c7210 */ /* 0x020fc80007f7e0ff */
[----:B------:R-:W-:-:S05]  /*5dc0*/  LEA.HI.X.SX32 R157, R229, R4, 0x1, P3 ;  /* 0x00000004e59d7211 */ /* 0x000fca00018f0eff */
[----:B------:R-:W5:Y:S04]  /*5dd0*/  @!P0 LDG.E.U8 R199, desc[UR14][R156.64] ;  /* 0x0000000e9cc78981 */ /* 0x000f68000c1e1100 */
[----:B------:R-:W2:Y:S01]  /*5de0*/  LDL R157, [R1+0x4c] ;  /* 0x00004c00019d7983 */ /* 0x000ea20000100800 */
[----:B------:R-:W0:Y:S01]  /*5df0*/  S2R R159, SR_TID.X ;  /* 0x00000000009f7919 */ /* 0x000e220000002100 */
[----:B-1----:R-:W-:-:S04]  /*5e00*/  IADD3 R148, P6, R160, R5, RZ ;  /* 0x00000005a0947210 */ /* 0x002fc80007fde0ff */
[----:B------:R-:W-:Y:S02]  /*5e10*/  LEA.HI.X.SX32 R149, R160, R4, 0x1, P6 ;  /* 0x00000004a0957211 */ /* 0x000fe400030f0eff */
[----:B------:R-:W1:Y:S01]  /*5e20*/  LDC R160, c[0x0][0x238] ;  /* 0x00008e00ffa07b82 */ /* 0x000e620000000800 */
[----:B------:R-:W-:Y:S02]  /*5e30*/  PRMT R197, RZ, 0x7610, R197 ;  /* 0x00007610ffc57816 */ /* 0x000fe400000000c5 */
[----:B------:R-:W-:Y:S02]  /*5e40*/  PRMT R205, RZ, 0x7610, R205 ;  /* 0x00007610ffcd7816 */ /* 0x000fe400000000cd */
[----:B------:R-:W-:Y:S02]  /*5e50*/  LOP3.LUT R229, R158, 0x3f, RZ, 0xc0, !PT ;  /* 0x0000003f9ee57812 */ /* 0x000fe400078ec0ff */
[----:B------:R-:W5:Y:S04]  /*5e60*/  @!P1 LDG.E.U8 R197, desc[UR14][R148.64] ;  /* 0x0000000e94c59981 */ /* 0x000f68000c1e1100 */
[----:B------:R-:W4:Y:S01]  /*5e70*/  LDL R158, [R1+0x34] ;  /* 0x00003400019e7983 */ /* 0x000f220000100800 */
[----:B0-----:R-:W-:-:S04]  /*5e80*/  SHF.R.U32.HI R159, RZ, 0x6, R159 ;  /* 0x00000006ff9f7819 */ /* 0x001fc8000001169f */
[----:B------:R-:W-:-:S04]  /*5e90*/  SGXT.U32 R159, R159, 0x2 ;  /* 0x000000029f9f781a */ /* 0x000fc80000000000 */
[----:B------:R-:W-:-:S05]  /*5ea0*/  LOP3.LUT R159, R159, 0x30, RZ, 0xfc, !PT ;  /* 0x000000309f9f7812 */ /* 0x000fca00078efcff */
[----:B-1----:R-:W-:Y:S02]  /*5eb0*/  IMAD R159, R159, R160, RZ ;  /* 0x000000a09f9f7224 */ /* 0x002fe400078e02ff */
[----:B------:R-:W5:Y:S03]  /*5ec0*/  LDL R160, [R1+0x38] ;  /* 0x0000380001a07983 */ /* 0x000f660000100800 */
[----:B------:R-:W-:-:S04]  /*5ed0*/  IADD3 R146, P3, R159, R5, RZ ;  /* 0x000000059f927210 */ /* 0x000fc80007f7e0ff */
[----:B------:R-:W-:Y:S02]  /*5ee0*/  LEA.HI.X.SX32 R147, R159, R4, 0x1, P3 ;  /* 0x000000049f937211 */ /* 0x000fe400018f0eff */
[----:B------:R-:W5:Y:S04]  /*5ef0*/  LDL R159, [R1+0x3c] ;  /* 0x00003c00019f7983 */ /* 0x000f680000100800 */
[----:B------:R3:W5:Y:S04]  /*5f00*/  @!P5 LDG.E.U8 R205, desc[UR14][R146.64] ;  /* 0x0000000e92cdd981 */ /* 0x000768000c1e1100 */
[----:B------:R0:W-:Y:S01]  /*5f10*/  STL [R1+0x15c], R5 ;  /* 0x00015c0501007387 */ /* 0x0001e20000100800 */
[----:B---3--:R-:W-:-:S04]  /*5f20*/  IADD3 R146, P1, R161, R5, RZ ;  /* 0x00000005a1927210 */ /* 0x008fc80007f3e0ff */
[-C--:B------:R-:W-:Y:S02]  /*5f30*/  LEA.HI.X.SX32 R147, R161, R4.reuse, 0x1, P1 ;  /* 0x00000004a1937211 */ /* 0x080fe400008f0eff */
[C---:B--2---:R-:W-:Y:S02]  /*5f40*/  IADD3 R148, P0, R157.reuse, R5, RZ ;  /* 0x000000059d947210 */ /* 0x044fe40007f1e0ff */
[----:B0-----:R-:W2:Y:S02]  /*5f50*/  LDL.LU R5, [R1+0x2c] ;  /* 0x00002c0001057983 */ /* 0x001ea40000300800 */
[----:B------:R-:W-:Y:S02]  /*5f60*/  LEA.HI.X.SX32 R149, R157, R4, 0x1, P0 ;  /* 0x000000049d957211 */ /* 0x000fe400000f0eff */
[----:B------:R-:W3:Y:S04]  /*5f70*/  LDL R161, [R1+0x28] ;  /* 0x0000280001a17983 */ /* 0x000ee80000100800 */
[----:B------:R0:W-:Y:S04]  /*5f80*/  STL [R1+0x158], R4 ;  /* 0x0001580401007387 */ /* 0x0001e80000100800 */
[----:B0-----:R-:W3:Y:S01]  /*5f90*/  LDL R4, [R1+0x30] ;  /* 0x0000300001047983 */ /* 0x001ee20000100800 */
[----:B------:R-:W-:-:S02]  /*5fa0*/  PRMT R195, RZ, 0x7610, R195 ;  /* 0x00007610ffc37816 */ /* 0x000fc400000000c3 */
[----:B------:R-:W-:-:S04]  /*5fb0*/  PRMT R193, RZ, 0x7610, R193 ;  /* 0x00007610ffc17816 */ /* 0x000fc800000000c1 */
[----:B------:R0:W3:Y:S04]  /*5fc0*/  @!P4 LDG.E.U8 R195, desc[UR14][R148.64] ;  /* 0x0000000e94c3c981 */ /* 0x0000e8000c1e1100 */
[----:B------:R2:W3:Y:S01]  /*5fd0*/  @!P2 LDG.E.U8 R193, desc[UR14][R146.64] ;  /* 0x0000000e92c1a981 */ /* 0x0004e2000c1e1100 */
[----:B------:R-:W-:Y:S02]  /*5fe0*/  ISETP.GE.AND P0, PT, R229, UR16, PT ;  /* 0x00000010e5007c0c */ /* 0x000fe4000bf06270 */
[----:B0-----:R-:W-:Y:S02]  /*5ff0*/  SHF.R.S32.HI R148, RZ, 0x1f, R2 ;  /* 0x0000001fff947819 */ /* 0x001fe40000011402 */
[----:B------:R-:W-:Y:S02]  /*6000*/  PRMT R189, RZ, 0x7610, R189 ;  /* 0x00007610ffbd7816 */ /* 0x000fe400000000bd */
[----:B----4-:R-:W-:-:S02]  /*6010*/  IADD3 R158, P2, R2, R158, RZ ;  /* 0x0000009e029e7210 */ /* 0x010fc40007f5e0ff */
[----:B------:R-:W-:Y:S02]  /*6020*/  PRMT R187, RZ, 0x7610, R187 ;  /* 0x00007610ffbb7816 */ /* 0x000fe400000000bb */
[----:B------:R-:W-:Y:S02]  /*6030*/  PRMT R186, RZ, 0x7610, R186 ;  /* 0x00007610ffba7816 */ /* 0x000fe400000000ba */
[----:B-----5:R-:W-:-:S05]  /*6040*/  IADD3 R156, P1, R2, R159, RZ ;  /* 0x0000009f029c7210 */ /* 0x020fca0007f3e0ff */
[----:B------:R-:W-:Y:S01]  /*6050*/  IMAD.X R157, R148, 0x1, R160, P1 ;  /* 0x00000001949d7824 */ /* 0x000fe200008e06a0 */
[----:B------:R-:W-:Y:S06]  /*6060*/  BAR.SYNC.DEFER_BLOCKING 0x0 ;  /* 0x0000000000007b1d */ /* 0x000fec0000010000 */
[----:B------:R-:W4:Y:S04]  /*6070*/  LDL R160, [R1+0x1c] ;  /* 0x00001c0001a07983 */ /* 0x000f280000100800 */
[----:B------:R4:W5:Y:S01]  /*6080*/  @!P0 LDG.E.U8 R189, desc[UR14][R156.64] ;  /* 0x0000000e9cbd8981 */ /* 0x000962000c1e1100 */
[----:B--2---:R-:W-:-:S03]  /*6090*/  IADD3 R146, P1, R2, R5, RZ ;  /* 0x0000000502927210 */ /* 0x004fc60007f3e0ff */
[----:B------:R0:W-:Y:S04]  /*60a0*/  STL [R1+0x160], R5 ;  /* 0x0001600501007387 */ /* 0x0001e80000100800 */
[----:B------:R-:W2:Y:S01]  /*60b0*/  LDL R157, [R1+0x24] ;  /* 0x00002400019d7983 */ /* 0x000ea20000100800 */
[----:B---3--:R-:W-:-:S03]  /*60c0*/  IMAD.X R147, R148, 0x1, R161, P1 ;  /* 0x0000000194937824 */ /* 0x008fc600008e06a1 */
[----:B------:R-:W3:Y:S04]  /*60d0*/  LDL R161, [R1+0xc] ;  /* 0x00000c0001a17983 */ /* 0x000ee80000100800 */
[----:B0-----:R-:W5:Y:S04]  /*60e0*/  LDL.LU R5, [R1+0x4] ;  /* 0x0000040001057983 */ /* 0x001f680000300800 */
[----:B------:R-:W5:Y:S01]  /*60f0*/  @!P0 LDG.E.U8 R186, desc[UR14][R146.64] ;  /* 0x0000000e92ba8981 */ /* 0x000f62000c1e1100 */
[----:B------:R-:W-:-:S03]  /*6100*/  IMAD.X R159, R148, 0x1, R4, P2 ;  /* 0x00000001949f7824 */ /* 0x000fc600010e0604 */
[----:B------:R-:W5:Y:S04]  /*6110*/  LDL.LU R4, [R1+0x8] ;  /* 0x0000080001047983 */ /* 0x000f680000300800 */
[----:B------:R2:W5:Y:S04]  /*6120*/  @!P0 LDG.E.U8 R187, desc[UR14][R158.64] ;  /* 0x0000000e9ebb8981 */ /* 0x000568000c1e1100 */
[----:B------:R-:W3:Y:S04]  /*6130*/  LDL R147, [R1+0x14] ;  /* 0x0000140001937983 */ /* 0x000ee80000100800 */
[----:B------:R-:W5:Y:S01]  /*6140*/  LDL R159, [R1+0x20] ;  /* 0x00002000019f7983 */ /* 0x000f620000100800 */
[----:B----4-:R-:W-:-:S03]  /*6150*/  IADD3 R156, P2, R2, R160, RZ ;  /* 0x000000a0029c7210 */ /* 0x010fc60007f5e0ff */
[----:B------:R-:W4:Y:S01]  /*6160*/  LDL R160, [R1] ;  /* 0x0000000001a07983 */ /* 0x000f220000100800 */
[----:B--2---:R-:W-:-:S03]  /*6170*/  IADD3 R158, P1, R2, R157, RZ ;  /* 0x0000009d029e7210 */ /* 0x004fc60007f3e0ff */
[----:B------:R-:W2:Y:S02]  /*6180*/  LDL R157, [R1+0x18] ;  /* 0x00001800019d7983 */ /* 0x000ea40000100800 */
[----:B-----5:R-:W-:Y:S01]  /*6190*/  IMAD.X R159, R148, 0x1, R159, P1 ;  /* 0x00000001949f7824 */ /* 0x020fe200008e069f */
[----:B---3--:R-:W-:Y:S02]  /*61a0*/  IADD3 R146, P1, R2, R147, RZ ;  /* 0x0000009302927210 */ /* 0x008fe40007f3e0ff */
[----:B------:R-:W3:Y:S01]  /*61b0*/  LDL R147, [R1+0x10] ;  /* 0x0000100001937983 */ /* 0x000ee20000100800 */
[----:B------:R-:W-:Y:S02]  /*61c0*/  PRMT R185, RZ, 0x7610, R185 ;  /* 0x00007610ffb97816 */ /* 0x000fe400000000b9 */
[----:B------:R-:W-:Y:S02]  /*61d0*/  PRMT R182, RZ, 0x7610, R182 ;  /* 0x00007610ffb67816 */ /* 0x000fe400000000b6 */
[----:B------:R-:W-:-:S02]  /*61e0*/  PRMT R184, RZ, 0x7610, R184 ;  /* 0x00007610ffb87816 */ /* 0x000fc400000000b8 */
[----:B------:R0:W5:Y:S01]  /*61f0*/  @!P0 LDG.E.U8 R185, desc[UR14][R158.64] ;  /* 0x0000000e9eb98981 */ /* 0x000162000c1e1100 */
[----:B------:R-:W-:Y:S02]  /*6200*/  PRMT R179, RZ, 0x7610, R179 ;  /* 0x00007610ffb37816 */ /* 0x000fe400000000b3 */
[----:B------:R-:W-:Y:S02]  /*6210*/  PRMT R181, RZ, 0x7610, R181 ;  /* 0x00007610ffb57816 */ /* 0x000fe400000000b5 */
[----:B------:R-:W-:Y:S02]  /*6220*/  PRMT R176, RZ, 0x7610, R176 ;  /* 0x00007610ffb07816 */ /* 0x000fe400000000b0 */
[----:B------:R-:W-:Y:S02]  /*6230*/  PRMT R175, RZ, 0x7610, R175 ;  /* 0x00007610ffaf7816 */ /* 0x000fe400000000af */
[----:B------:R-:W-:Y:S02]  /*6240*/  PRMT R173, RZ, 0x7610, R173 ;  /* 0x00007610ffad7816 */ /* 0x000fe400000000ad */
[----:B------:R-:W-:-:S02]  /*6250*/  PRMT R149, RZ, 0x7610, R149 ;  /* 0x00007610ff957816 */ /* 0x000fc40000000095 */
        /* <DEDUP_REMOVED lines=20> */
[----:B------:R-:W-:Y:S01]  /*63a0*/  PRMT R202, RZ, 0x7610, R202 ;  /* 0x00007610ffca7816 */ /* 0x000fe200000000ca */
[----:B--2---:R-:W-:-:S05]  /*63b0*/  IMAD.X R157, R148, 0x1, R157, P2 ;  /* 0x00000001949d7824 */ /* 0x004fca00010e069d */
[----:B------:R1:W2:Y:S01]  /*63c0*/  @!P0 LDG.E.U8 R184, desc[UR14][R156.64] ;  /* 0x0000000e9cb88981 */ /* 0x0002a2000c1e1100 */
[----:B---3--:R-:W-:Y:S01]  /*63d0*/  IMAD.X R147, R148, 0x1, R147, P1 ;  /* 0x0000000194937824 */ /* 0x008fe200008e0693 */
[----:B0-----:R-:W-:-:S04]  /*63e0*/  IADD3 R158, P1, R2, R161, RZ ;  /* 0x000000a1029e7210 */ /* 0x001fc80007f3e0ff */
[----:B------:R0:W3:Y:S01]  /*63f0*/  @!P0 LDG.E.U8 R182, desc[UR14][R146.64] ;  /* 0x0000000e92b68981 */ /* 0x0000e2000c1e1100 */
[----:B------:R-:W-:Y:S01]  /*6400*/  IMAD.X R159, R148, 0x1, R4, P1 ;  /* 0x00000001949f7824 */ /* 0x000fe200008e0604 */
[----:B-1----:R-:W-:-:S04]  /*6410*/  IADD3 R156, P1, R2, R252, RZ ;  /* 0x000000fc029c7210 */ /* 0x002fc80007f3e0ff */
[----:B------:R1:W5:Y:S01]  /*6420*/  @!P0 LDG.E.U8 R181, desc[UR14][R158.64] ;  /* 0x0000000e9eb58981 */ /* 0x000362000c1e1100 */
[----:B0-----:R-:W-:-:S05]  /*6430*/  IADD3 R146, P2, R2, R5, RZ ;  /* 0x0000000502927210 */ /* 0x001fca0007f5e0ff */
[C---:B----4-:R-:W-:Y:S02]  /*6440*/  IMAD.X R147, R148.reuse, 0x1, R160, P2 ;  /* 0x0000000194937824 */ /* 0x050fe400010e06a0 */
[----:B------:R-:W-:Y:S01]  /*6450*/  IMAD.X R157, R148, 0x1, R251, P1 ;  /* 0x00000001949d7824 */ /* 0x000fe200008e06fb */
[----:B-1----:R-:W-:Y:S02]  /*6460*/  IADD3 R158, P2, R2, R248, RZ ;  /* 0x000000f8029e7210 */ /* 0x002fe40007f5e0ff */
[----:B------:R0:W4:Y:S03]  /*6470*/  @!P0 LDG.E.U8 R179, desc[UR14][R146.64] ;  /* 0x0000000e92b38981 */ /* 0x000126000c1e1100 */
[----:B------:R-:W-:Y:S01]  /*6480*/  IMAD.X R159, R148, 0x1, R247, P2 ;  /* 0x00000001949f7824 */ /* 0x000fe200010e06f7 */
[----:B------:R1:W2:Y:S04]  /*6490*/  @!P0 LDG.E.U8 R176, desc[UR14][R156.64] ;  /* 0x0000000e9cb08981 */ /* 0x0002a8000c1e1100 */
[----:B------:R1:W3:Y:S01]  /*64a0*/  @!P0 LDG.E.U8 R173, desc[UR14][R158.64] ;  /* 0x0000000e9ead8981 */ /* 0x0002e2000c1e1100 */
[----:B0-----:R-:W-:-:S05]  /*64b0*/  IADD3 R146, P1, R2, R250, RZ ;  /* 0x000000fa02927210 */ /* 0x001fca0007f3e0ff */
[----:B------:R-:W-:Y:S01]  /*64c0*/  IMAD.X R147, R148, 0x1, R249, P1 ;  /* 0x0000000194937824 */ /* 0x000fe200008e06f9 */
[----:B-1----:R-:W-:-:S04]  /*64d0*/  IADD3 R156, P1, R2, R246, RZ ;  /* 0x000000f6029c7210 */ /* 0x002fc80007f3e0ff */
[----:B------:R0:W4:Y:S01]  /*64e0*/  @!P0 LDG.E.U8 R175, desc[UR14][R146.64] ;  /* 0x0000000e92af8981 */ /* 0x000122000c1e1100 */
[----:B------:R-:W-:Y:S01]  /*64f0*/  IMAD.X R157, R148, 0x1, R245, P1 ;  /* 0x00000001949d7824 */ /* 0x000fe200008e06f5 */
[----:B------:R-:W-:Y:S02]  /*6500*/  IADD3 R158, P1, R2, R244, RZ ;  /* 0x000000f4029e7210 */ /* 0x000fe40007f3e0ff */
[----:B0-----:R-:W-:-:S03]  /*6510*/  PRMT R147, RZ, 0x7610, R147 ;  /* 0x00007610ff937816 */ /* 0x001fc60000000093 */
[----:B------:R-:W-:-:S03]  /*6520*/  IMAD.X R159, R148, 0x1, R243, P1 ;  /* 0x00000001949f7824 */ /* 0x000fc600008e06f3 */
[----:B------:R0:W4:Y:S01]  /*6530*/  @!P0 LDG.E.U8 R147, desc[UR14][R156.64] ;  /* 0x0000000e9c938981 */ /* 0x000122000c1e1100 */
[----:B------:R-:W-:-:S03]  /*6540*/  IADD3 R160, P2, R2, R242, RZ ;  /* 0x000000f202a07210 */ /* 0x000fc60007f5e0ff */
[----:B------:R1:W5:Y:S01]  /*6550*/  @!P0 LDG.E.U8 R149, desc[UR14][R158.64] ;  /* 0x0000000e9e958981 */ /* 0x000362000c1e1100 */
[----:B0-----:R-:W-:-:S05]  /*6560*/  IADD3 R156, P1, R2, R240, RZ ;  /* 0x000000f0029c7210 */ /* 0x001fca0007f3e0ff */
[----:B------:R-:W-:Y:S01]  /*6570*/  IMAD.X R157, R148, 0x1, R239, P1 ;  /* 0x00000001949d7824 */ /* 0x000fe200008e06ef */
[----:B-1----:R-:W-:Y:S01]  /*6580*/  IADD3 R158, P1, R2, R238, RZ ;  /* 0x000000ee029e7210 */ /* 0x002fe20007f3e0ff */
[C---:B------:R-:W-:Y:S01]  /*6590*/  IMAD.X R161, R148.reuse, 0x1, R241, P2 ;  /* 0x0000000194a17824 */ /* 0x040fe200010e06f1 */
[----:B------:R-:W-:Y:S02]  /*65a0*/  PRMT R146, RZ, 0x7610, R146 ;  /* 0x00007610ff927816 */ /* 0x000fe40000000092 */
[----:B------:R0:W4:Y:S01]  /*65b0*/  @!P0 LDG.E.U8 R163, desc[UR14][R156.64] ;  /* 0x0000000e9ca38981 */ /* 0x000122000c1e1100 */
[----:B------:R-:W-:-:S03]  /*65c0*/  IMAD.X R159, R148, 0x1, R236, P1 ;  /* 0x00000001949f7824 */ /* 0x000fc600008e06ec */
[----:B------:R1:W4:Y:S04]  /*65d0*/  @!P0 LDG.E.U8 R146, desc[UR14][R160.64] ;  /* 0x0000000ea0928981 */ /* 0x000328000c1e1100 */
[----:B------:R1:W4:Y:S01]  /*65e0*/  @!P0 LDG.E.U8 R164, desc[UR14][R158.64] ;  /* 0x0000000e9ea48981 */ /* 0x000322000c1e1100 */
[----:B0-----:R-:W-:-:S05]  /*65f0*/  IADD3 R156, P1, R2, R233, RZ ;  /* 0x000000e9029c7210 */ /* 0x001fca0007f3e0ff */
[----:B------:R-:W-:Y:S01]  /*6600*/  IMAD.X R157, R148, 0x1, R232, P1 ;  /* 0x00000001949d7824 */ /* 0x000fe200008e06e8 */
[C---:B-1----:R-:W-:Y:S02]  /*6610*/  IADD3 R160, P2, R2.reuse, R235, RZ ;  /* 0x000000eb02a07210 */ /* 0x042fe40007f5e0ff */
[----:B------:R-:W-:Y:S02]  /*6620*/  IADD3 R158, P1, R2, R231, RZ ;  /* 0x000000e7029e7210 */ /* 0x000fe40007f3e0ff */
[----:B------:R0:W4:Y:S01]  /*6630*/  @!P0 LDG.E.U8 R166, desc[UR14][R156.64] ;  /* 0x0000000e9ca68981 */ /* 0x000122000c1e1100 */
[C---:B------:R-:W-:Y:S02]  /*6640*/  IMAD.X R161, R148.reuse, 0x1, R234, P2 ;  /* 0x0000000194a17824 */ /* 0x040fe400010e06ea */
[----:B------:R-:W-:-:S03]  /*6650*/  IMAD.X R159, R148, 0x1, R227, P1 ;  /* 0x00000001949f7824 */ /* 0x000fc600008e06e3 */
[----:B------:R1:W4:Y:S01]  /*6660*/  @!P0 LDG.E.U8 R165, desc[UR14][R160.64] ;  /* 0x0000000ea0a58981 */ /* 0x000322000c1e1100 */
[----:B0-----:R-:W-:-:S03]  /*6670*/  IADD3 R156, P1, R2, R221, RZ ;  /* 0x000000dd029c7210 */ /* 0x001fc60007f3e0ff */
[----:B------:R0:W4:Y:S02]  /*6680*/  @!P0 LDG.E.U8 R168, desc[UR14][R158.64] ;  /* 0x0000000e9ea88981 */ /* 0x000124000c1e1100 */
[----:B------:R-:W-:Y:S01]  /*6690*/  IMAD.X R157, R148, 0x1, R219, P1 ;  /* 0x00000001949d7824 */ /* 0x000fe200008e06db */
[----:B-1----:R-:W-:-:S04]  /*66a0*/  IADD3 R160, P2, R2, R225, RZ ;  /* 0x000000e102a07210 */ /* 0x002fc80007f5e0ff */
[----:B------:R1:W4:Y:S01]  /*66b0*/  @!P0 LDG.E.U8 R169, desc[UR14][R156.64] ;  /* 0x0000000e9ca98981 */ /* 0x000322000c1e1100 */
[----:B0-----:R-:W-:Y:S01]  /*66c0*/  IADD3 R158, P1, R2, R217, RZ ;  /* 0x000000d9029e7210 */ /* 0x001fe20007f3e0ff */
[----:B------:R-:W-:-:S04]  /*66d0*/  IMAD.X R161, R148, 0x1, R223, P2 ;  /* 0x0000000194a17824 */ /* 0x000fc800010e06df */
[----:B------:R-:W-:Y:S01]  /*66e0*/  IMAD.X R159, R148, 0x1, R215, P1 ;  /* 0x00000001949f7824 */ /* 0x000fe200008e06d7 */
[----:B------:R0:W4:Y:S01]  /*66f0*/  @!P0 LDG.E.U8 R167, desc[UR14][R160.64] ;  /* 0x0000000ea0a78981 */ /* 0x000122000c1e1100 */
[----:B-1----:R-:W-:-:S03]  /*6700*/  IADD3 R156, P1, R2, R209, RZ ;  /* 0x000000d1029c7210 */ /* 0x002fc60007f3e0ff */
[----:B------:R1:W4:Y:S02]  /*6710*/  @!P0 LDG.E.U8 R170, desc[UR14][R158.64] ;  /* 0x0000000e9eaa8981 */ /* 0x000324000c1e1100 */
[----:B------:R-:W-:Y:S01]  /*6720*/  IMAD.X R157, R148, 0x1, R207, P1 ;  /* 0x00000001949d7824 */ /* 0x000fe200008e06cf */
[----:B0-----:R-:W-:-:S04]  /*6730*/  IADD3 R160, P2, R2, R213, RZ ;  /* 0x000000d502a07210 */ /* 0x001fc80007f5e0ff */
[----:B------:R0:W4:Y:S01]  /*6740*/  @!P0 LDG.E.U8 R174, desc[UR14][R156.64] ;  /* 0x0000000e9cae8981 */ /* 0x000122000c1e1100 */
[----:B-1----:R-:W-:Y:S01]  /*6750*/  IADD3 R158, P1, R2, R203, RZ ;  /* 0x000000cb029e7210 */ /* 0x002fe20007f3e0ff */
[----:B------:R-:W-:-:S04]  /*6760*/  IMAD.X R161, R148, 0x1, R211, P2 ;  /* 0x0000000194a17824 */ /* 0x000fc800010e06d3 */
[----:B------:R-:W-:Y:S01]  /*6770*/  IMAD.X R159, R148, 0x1, R201, P1 ;  /* 0x00000001949f7824 */ /* 0x000fe200008e06c9 */
[----:B------:R1:W4:Y:S01]  /*6780*/  @!P0 LDG.E.U8 R171, desc[UR14][R160.64] ;  /* 0x0000000ea0ab8981 */ /* 0x000322000c1e1100 */
[----:B0-----:R-:W-:-:S03]  /*6790*/  IADD3 R156, P2, R2, R191, RZ ;  /* 0x000000bf029c7210 */ /* 0x001fc60007f5e0ff */
[----:B------:R-:W4:Y:S02]  /*67a0*/  @!P0 LDG.E.U8 R177, desc[UR14][R158.64] ;  /* 0x0000000e9eb18981 */ /* 0x000f24000c1e1100 */
[----:B------:R-:W-:Y:S01]  /*67b0*/  IMAD.X R157, R148, 0x1, R183, P2 ;  /* 0x00000001949d7824 */ /* 0x000fe200010e06b7 */
[----:B-1----:R-:W-:-:S04]  /*67c0*/  IADD3 R160, P1, R2, R137, RZ ;  /* 0x0000008902a07210 */ /* 0x002fc80007f3e0ff */
[----:B------:R0:W4:Y:S01]  /*67d0*/  @!P0 LDG.E.U8 R178, desc[UR14][R156.64] ;  /* 0x0000000e9cb28981 */ /* 0x000122000c1e1100 */
[----:B------:R-:W-:-:S05]  /*67e0*/  IMAD.X R161, R148, 0x1, R144, P1 ;  /* 0x0000000194a17824 */ /* 0x000fca00008e0690 */
[----:B------:R1:W4:Y:S01]  /*67f0*/  @!P0 LDG.E.U8 R180, desc[UR14][R160.64] ;  /* 0x0000000ea0b48981 */ /* 0x000322000c1e1100 */
[----:B0-----:R-:W-:-:S05]  /*6800*/  IADD3 R156, P1, R2, R135, RZ ;  /* 0x00000087029c7210 */ /* 0x001fca0007f3e0ff */
[----:B------:R-:W-:Y:S01]  /*6810*/  IMAD.X R157, R148, 0x1, R143, P1 ;  /* 0x00000001949d7824 */ /* 0x000fe200008e068f */
[----:B------:R-:W-:Y:S02]  /*6820*/  IADD3 R158, P1, R2, R133, RZ ;  /* 0x00000085029e7210 */ /* 0x000fe40007f3e0ff */
[----:B-1----:R-:W-:Y:S02]  /*6830*/  PRMT R160, RZ, 0x7610, R160 ;  /* 0x00007610ffa07816 */ /* 0x002fe400000000a0 */
[----:B------:R-:W-:Y:S01]  /*6840*/  PRMT R161, RZ, 0x7610, R161 ;  /* 0x00007610ffa17816 */ /* 0x000fe200000000a1 */
[----:B------:R-:W-:-:S03]  /*6850*/  IMAD.X R159, R148, 0x1, R142, P1 ;  /* 0x00000001949f7824 */ /* 0x000fc600008e068e */
[----:B------:R0:W4:Y:S04]  /*6860*/  @!P0 LDG.E.U8 R160, desc[UR14][R156.64] ;  /* 0x0000000e9ca08981 */ /* 0x000128000c1e1100 */
[----:B------:R1:W4:Y:S01]  /*6870*/  @!P0 LDG.E.U8 R161, desc[UR14][R158.64] ;  /* 0x0000000e9ea18981 */ /* 0x000322000c1e1100 */
[----:B0-----:R-:W-:Y:S02]  /*6880*/  IADD3 R156, P1, R2, R131, RZ ;  /* 0x00000083029c7210 */ /* 0x001fe40007f3e0ff */
[----:B-1----:R-:W-:-:S03]  /*6890*/  PRMT R158, RZ, 0x7610, R158 ;  /* 0x00007610ff9e7816 */ /* 0x002fc6000000009e */
[----:B------:R-:W-:-:S05]  /*68a0*/  IMAD.X R157, R148, 0x1, R141, P1 ;  /* 0x00000001949d7824 */ /* 0x000fca00008e068d */
[----:B------:R0:W4:Y:S01]  /*68b0*/  @!P0 LDG.E.U8 R158, desc[UR14][R156.64] ;  /* 0x0000000e9c9e8981 */ /* 0x000122000c1e1100 */
[----:B------:R-:W-:Y:S02]  /*68c0*/  PRMT R159, RZ, 0x7610, R159 ;  /* 0x00007610ff9f7816 */ /* 0x000fe4000000009f */
[----:B0-----:R-:W-:-:S05]  /*68d0*/  IADD3 R156, P1, R2, R129, RZ ;  /* 0x00000081029c7210 */ /* 0x001fca0007f3e0ff */
[----:B------:R-:W-:-:S05]  /*68e0*/  IMAD.X R157, R148, 0x1, R140, P1 ;  /* 0x00000001949d7824 */ /* 0x000fca00008e068c */
[----:B------:R0:W4:Y:S02]  /*68f0*/  @!P0 LDG.E.U8 R159, desc[UR14][R156.64] ;  /* 0x0000000e9c9f8981 */ /* 0x000124000c1e1100 */
        /* <DEDUP_REMOVED lines=23> */
[----:B------:R0:W4:Y:S01]  /*6a70*/  @!P0 LDG.E.U8 R202, desc[UR14][R156.64] ;  /* 0x0000000e9cca8981 */ /* 0x000122000c1e1100 */
[----:B------:R-:W-:Y:S02]  /*6a80*/  PRMT R204, RZ, 0x7610, R204 ;  /* 0x00007610ffcc7816 */ /* 0x000fe400000000cc */
        /* <DEDUP_REMOVED lines=29> */
[----:B------:R-:W-:Y:S01]  /*6c60*/  IMAD.X R157, R148, 0x1, R110, P1 ;  /* 0x00000001949d7824 */ /* 0x000fe200008e066e */
[C---:B------:R-:W-:Y:S02]  /*6c70*/  IADD3 RZ, P1, R2.reuse, R3, RZ ;  /* 0x0000000302ff7210 */ /* 0x040fe40007f3e0ff */
[----:B------:R-:W-:Y:S02]  /*6c80*/  PRMT R220, RZ, 0x7610, R220 ;  /* 0x00007610ffdc7816 */ /* 0x000fe400000000dc */
[----:B------:R0:W4:Y:S01]  /*6c90*/  @!P0 LDG.E.U8 R218, desc[UR14][R156.64] ;  /* 0x0000000e9cda8981 */ /* 0x000122000c1e1100 */
[----:B------:R-:W-:Y:S01]  /*6ca0*/  PRMT R222, RZ, 0x7610, R222 ;  /* 0x00007610ffde7816 */ /* 0x000fe200000000de */
[----:B0-----:R-:W-:Y:S02]  /*6cb0*/  IMAD.IADD R156, R2, 0x1, R3 ;  /* 0x00000001029c7824 */ /* 0x001fe400078e0203 */
[----:B------:R-:W-:Y:S01]  /*6cc0*/  IMAD.X R157, R148, 0x1, R108, P1 ;  /* 0x00000001949d7824 */ /* 0x000fe200008e066c */
[----:B------:R-:W-:-:S04]  /*6cd0*/  IADD3 RZ, P1, R2, R93, RZ ;  /* 0x0000005d02ff7210 */ /* 0x000fc80007f3e0ff */
        /* <DEDUP_REMOVED lines=10> */
[----:B------:R0:W4:Y:S02]  /*6d80*/  @!P0 LDG.E.U8 R224, desc[UR14][R156.64] ;  /* 0x0000000e9ce08981 */ /* 0x000124000c1e1100 */
[----:B0-----:R-:W-:Y:S02]  /*6d90*/  IMAD.IADD R156, R2, 0x1, R89 ;  /* 0x00000001029c7824 */ /* 0x001fe400078e0259 */
[----:B------:R-:W-:-:S05]  /*6da0*/  IMAD.X R157, R148, 0x1, R102, P1 ;  /* 0x00000001949d7824 */ /* 0x000fca00008e0666 */
[----:B------:R0:W4:Y:S02]  /*6db0*/  @!P0 LDG.E.U8 R226, desc[UR14][R156.64] ;  /* 0x0000000e9ce28981 */ /* 0x000124000c1e1100 */
[----:B0-----:R-:W0:Y:S01]  /*6dc0*/  S2R R157, SR_TID.X ;  /* 0x00000000009d7919 */ /* 0x001e220000002100 */
[----:B------:R-:W-:Y:S02]  /*6dd0*/  IADD3 RZ, P1, R2, R23, RZ ;  /* 0x0000001702ff7210 */ /* 0x000fe40007f3e0ff */
[----:B------:R-:W-:Y:S01]  /*6de0*/  PRMT R228, RZ, 0x7610, R228 ;  /* 0x00007610ffe47816 */ /* 0x000fe200000000e4 */
[----:B0-----:R-:W-:-:S05]  /*6df0*/  IMAD.SHL.U32 R156, R157, 0x8, RZ ;  /* 0x000000089d9c7824 */ /* 0x001fca00078e00ff */
[----:B------:R-:W-:Y:S01]  /*6e00*/  LOP3.LUT R156, R156, 0x30, RZ, 0xc0, !PT ;  /* 0x000000309c9c7812 */ /* 0x000fe200078ec0ff */
[----:B------:R-:W-:Y:S01]  /*6e10*/  IMAD.X R157, R148, 0x1, R100, P1 ;  /* 0x00000001949d7824 */ /* 0x000fe200008e0664 */
[----:B------:R-:W-:-:S03]  /*6e20*/  IADD3 RZ, P1, R2, R21, RZ ;  /* 0x0000001502ff7210 */ /* 0x000fc60007f3e0ff */
[----:B------:R-:W-:Y:S02]  /*6e30*/  IMAD R229, R229, 0x40, R156 ;  /* 0x00000040e5e57824 */ /* 0x000fe400078e029c */
[----:B------:R-:W-:-:S03]  /*6e40*/  IMAD.IADD R156, R2, 0x1, R23 ;  /* 0x00000001029c7824 */ /* 0x000fc600078e0217 */
[----:B------:R-:W-:Y:S02]  /*6e50*/  LOP3.LUT R229, R229, R230, RZ, 0xfc, !PT ;  /* 0x000000e6e5e57212 */ /* 0x000fe400078efcff */
[----:B------:R0:W4:Y:S01]  /*6e60*/  @!P0 LDG.E.U8 R228, desc[UR14][R156.64] ;  /* 0x0000000e9ce48981 */ /* 0x000122000c1e1100 */
[----:B------:R-:W-:-:S03]  /*6e70*/  PRMT R230, RZ, 0x7610, R230 ;  /* 0x00007610ffe67816 */ /* 0x000fc600000000e6 */
[----:B------:R1:W-:Y:S01]  /*6e80*/  STS.U8 [R229+UR12+0x4000], R172 ;  /* 0x004000ace5007988 */ /* 0x0003e2000800000c */
[----:B0-----:R-:W-:Y:S02]  /*6e90*/  IMAD.IADD R156, R2, 0x1, R21 ;  /* 0x00000001029c7824 */ /* 0x001fe400078e0215 */
[----:B------:R-:W-:Y:S01]  /*6ea0*/  IMAD.X R157, R148, 0x1, R98, P1 ;  /* 0x00000001949d7824 */ /* 0x000fe200008e0662 */
[C---:B------:R-:W-:Y:S02]  /*6eb0*/  IADD3 RZ, P1, R2.reuse, R19, RZ ;  /* 0x0000001302ff7210 */ /* 0x040fe40007f3e0ff */
[----:B-1----:R-:W-:Y:S02]  /*6ec0*/  PRMT R172, RZ, 0x7610, R172 ;  /* 0x00007610ffac7816 */ /* 0x002fe400000000ac */
[----:B------:R0:W4:Y:S04]  /*6ed0*/  @!P0 LDG.E.U8 R230, desc[UR14][R156.64] ;  /* 0x0000000e9ce68981 */ /* 0x000128000c1e1100 */
[----:B------:R1:W-:Y:S01]  /*6ee0*/  STS.U8 [R229+UR12+0x4004], R162 ;  /* 0x004004a2e5007988 */ /* 0x0003e2000800000c */
[----:B0-----:R-:W-:-:S02]  /*6ef0*/  IMAD.IADD R156, R2, 0x1, R19 ;  /* 0x00000001029c7824 */ /* 0x001fc400078e0213 */
[----:B------:R-:W-:Y:S01]  /*6f00*/  IMAD.X R157, R148, 0x1, R96, P1 ;  /* 0x00000001949d7824 */ /* 0x000fe200008e0660 */
[C---:B------:R-:W-:Y:S02]  /*6f10*/  IADD3 RZ, P1, R2.reuse, R17, RZ ;  /* 0x0000001102ff7210 */ /* 0x040fe40007f3e0ff */
[----:B-1----:R-:W-:Y:S02]  /*6f20*/  PRMT R162, RZ, 0x7610, R162 ;  /* 0x00007610ffa27816 */ /* 0x002fe400000000a2 */
[----:B------:R0:W4:Y:S01]  /*6f30*/  @!P0 LDG.E.U8 R172, desc[UR14][R156.64] ;  /* 0x0000000e9cac8981 */ /* 0x000122000c1e1100 */
[----:B------:R-:W-:Y:S01]  /*6f40*/  PRMT R237, RZ, 0x7610, R237 ;  /* 0x00007610ffed7816 */ /* 0x000fe200000000ed */
[----:B0-----:R-:W-:Y:S02]  /*6f50*/  IMAD.IADD R156, R2, 0x1, R17 ;  /* 0x00000001029c7824 */ /* 0x001fe400078e0211 */
[----:B------:R-:W-:Y:S01]  /*6f60*/  IMAD.X R157, R148, 0x1, R94, P1 ;  /* 0x00000001949d7824 */ /* 0x000fe200008e065e */
[----:B------:R-:W-:-:S04]  /*6f70*/  IADD3 RZ, P1, R2, R15, RZ ;  /* 0x0000000f02ff7210 */ /* 0x000fc80007f3e0ff */
[----:B------:R0:W4:Y:S02]  /*6f80*/  @!P0 LDG.E.U8 R162, desc[UR14][R156.64] ;  /* 0x0000000e9ca28981 */ /* 0x000124000c1e1100 */
[----:B0-----:R-:W-:Y:S02]  /*6f90*/  IMAD.IADD R156, R2, 0x1, R15 ;  /* 0x00000001029c7824 */ /* 0x001fe400078e020f */
[----:B------:R-:W-:Y:S01]  /*6fa0*/  IMAD.X R157, R148, 0x1, R92, P1 ;  /* 0x00000001949d7824 */ /* 0x000fe200008e065c */
[----:B------:R-:W-:-:S04]  /*6fb0*/  IADD3 RZ, P1, R2, R13, RZ ;  /* 0x0000000d02ff7210 */ /* 0x000fc80007f3e0ff */
[----:B------:R0:W4:Y:S04]  /*6fc0*/  @!P0 LDG.E.U8 R237, desc[UR14][R156.64] ;  /* 0x0000000e9ced8981 */ /* 0x000128000c1e1100 */
[----:B------:R1:W-:Y:S01]  /*6fd0*/  STS.U8 [R229+UR12+0x4008], R155 ;  /* 0x0040089be5007988 */ /* 0x0003e2000800000c */
[----:B0-----:R-:W-:-:S03]  /*6fe0*/  LOP3.LUT R157, R229, 0x10, RZ, 0x3c, !PT ;  /* 0x00000010e59d7812 */ /* 0x001fc600078e3cff */
[----:B------:R-:W-:Y:S01]  /*6ff0*/  STS.U8 [R229+UR12+0x400c], R153 ;  /* 0x00400c99e5007988 */ /* 0x000fe2000800000c */
[----:B------:R-:W-:Y:S01]  /*7000*/  PRMT R156, RZ, 0x7610, R156 ;  /* 0x00007610ff9c7816 */ /* 0x000fe2000000009c */
[----:B-1----:R-:W-:Y:S02]  /*7010*/  IMAD.X R155, R148, 0x1, R90, P1 ;  /* 0x00000001949b7824 */ /* 0x002fe400008e065a */
[----:B------:R0:W-:Y:S01]  /*7020*/  STS.U8 [R157+UR12+0x4000], R154 ;  /* 0x0040009a9d007988 */ /* 0x0001e2000800000c */
[----:B------:R-:W-:-:S03]  /*7030*/  IADD3 RZ, P1, R2, R11, RZ ;  /* 0x0000000b02ff7210 */ /* 0x000fc60007f3e0ff */
[----:B------:R1:W-:Y:S01]  /*7040*/  STS.U8 [R157+UR12+0x4004], R152 ;  /* 0x004004989d007988 */ /* 0x0003e2000800000c */
[----:B0-----:R-:W-:Y:S02]  /*7050*/  IMAD.IADD R154, R2, 0x1, R13 ;  /* 0x00000001029a7824 */ /* 0x001fe400078e020d */
[----:B------:R-:W-:-:S03]  /*7060*/  IMAD.X R153, R148, 0x1, R88, P1 ;  /* 0x0000000194997824 */ /* 0x000fc600008e0658 */
[----:B------:R0:W4:Y:S01]  /*7070*/  @!P0 LDG.E.U8 R156, desc[UR14][R154.64] ;  /* 0x0000000e9a9c8981 */ /* 0x000122000c1e1100 */
[C---:B-1----:R-:W-:Y:S01]  /*7080*/  IMAD.IADD R152, R2.reuse, 0x1, R11 ;  /* 0x0000000102987824 */ /* 0x042fe200078e020b */
[----:B------:R-:W-:Y:S02]  /*7090*/  IADD3 RZ, P1, R2, R10, RZ ;  /* 0x0000000a02ff7210 */ /* 0x000fe40007f3e0ff */
[----:B0-----:R-:W-:Y:S02]  /*70a0*/  PRMT R154, RZ, 0x7610, R154 ;  /* 0x00007610ff9a7816 */ /* 0x001fe4000000009a */
[----:B------:R-:W-:-:S04]  /*70b0*/  PRMT R155, RZ, 0x7610, R155 ;  /* 0x00007610ff9b7816 */ /* 0x000fc8000000009b */
[----:B------:R0:W4:Y:S04]  /*70c0*/  @!P0 LDG.E.U8 R154, desc[UR14][R152.64] ;  /* 0x0000000e989a8981 */ /* 0x000128000c1e1100 */
[----:B------:R1:W-:Y:S01]  /*70d0*/  STS.U8 [R157+UR12+0x4008], R151 ;  /* 0x004008979d007988 */ /* 0x0003e2000800000c */
[----:B0-----:R-:W-:Y:S02]  /*70e0*/  IMAD.IADD R152, R2, 0x1, R10 ;  /* 0x0000000102987824 */ /* 0x001fe400078e020a */
[----:B------:R-:W-:Y:S01]  /*70f0*/  IMAD.X R153, R148, 0x1, R22, P1 ;  /* 0x0000000194997824 */ /* 0x000fe200008e0616 */
[----:B------:R-:W-:Y:S01]  /*7100*/  IADD3 RZ, P1, R2, R9, RZ ;  /* 0x0000000902ff7210 */ /* 0x000fe20007f3e0ff */
[----:B------:R0:W-:Y:S04]  /*7110*/  STS.U8 [R157+UR12+0x400c], R150 ;  /* 0x00400c969d007988 */ /* 0x0001e8000800000c */
[----:B------:R2:W4:Y:S01]  /*7120*/  @!P0 LDG.E.U8 R155, desc[UR14][R152.64] ;  /* 0x0000000e989b8981 */ /* 0x000522000c1e1100 */
[----:B-1----:R-:W-:-:S02]  /*7130*/  IMAD.X R151, R148, 0x1, R20, P1 ;  /* 0x0000000194977824 */ /* 0x002fc400008e0614 */
[C---:B0-----:R-:W-:Y:S01]  /*7140*/  IMAD.IADD R150, R2.reuse, 0x1, R9 ;  /* 0x0000000102967824 */ /* 0x041fe200078e0209 */
[----:B--2---:R-:W-:Y:S02]  /*7150*/  PRMT R152, RZ, 0x7610, R152 ;  /* 0x00007610ff987816 */ /* 0x004fe40000000098 */
[----:B------:R-:W-:-:S04]  /*7160*/  IADD3 RZ, P1, R2, R8, RZ ;  /* 0x0000000802ff7210 */ /* 0x000fc80007f3e0ff */
[----:B------:R0:W2:Y:S02]  /*7170*/  @!P0 LDG.E.U8 R152, desc[UR14][R150.64] ;  /* 0x0000000e96988981 */ /* 0x0000a4000c1e1100 */
[----:B0-----:R-:W-:Y:S01]  /*7180*/  LOP3.LUT R151, R229, 0x20, RZ, 0x3c, !PT ;  /* 0x00000020e5977812 */ /* 0x001fe200078e3cff */
[----:B------:R-:W-:-:S04]  /*7190*/  IMAD.IADD R150, R2, 0x1, R8 ;  /* 0x0000000102967824 */ /* 0x000fc800078e0208 */
[----:B------:R0:W-:Y:S02]  /*71a0*/  STS.U8 [R151+UR12+0x4000], R145 ;  /* 0x0040009197007988 */ /* 0x0001e4000800000c */
[----:B0-----:R-:W-:Y:S01]  /*71b0*/  PRMT R145, RZ, 0x7610, R145 ;  /* 0x00007610ff917816 */ /* 0x001fe20000000091 */
[----:B------:R-:W-:-:S05]  /*71c0*/  IMAD.X R151, R148, 0x1, R18, P1 ;  /* 0x0000000194977824 */ /* 0x000fca00008e0612 */
[----:B------:R0:W2:Y:S02]  /*71d0*/  @!P0 LDG.E.U8 R145, desc[UR14][R150.64] ;  /* 0x0000000e96918981 */ /* 0x0000a4000c1e1100 */
[----:B0-----:R-:W-:-:S05]  /*71e0*/  LOP3.LUT R151, R229, 0x20, RZ, 0x3c, !PT ;  /* 0x00000020e5977812 */ /* 0x001fca00078e3cff */
[----:B------:R0:W-:Y:S04]  /*71f0*/  STS.U8 [R151+UR12+0x4004], R197 ;  /* 0x004004c597007988 */ /* 0x0001e8000800000c */
[----:B0-----:R-:W3:Y:S01]  /*7200*/  LDL.LU R197, [R1+0x40] ;  /* 0x0000400001c57983 */ /* 0x001ee20000300800 */
[C---:B------:R-:W-:Y:S01]  /*7210*/  IADD3 RZ, P1, R2.reuse, R7, RZ ;  /* 0x0000000702ff7210 */ /* 0x040fe20007f3e0ff */
[----:B------:R-:W-:Y:S01]  /*7220*/  IMAD.IADD R150, R2, 0x1, R7 ;  /* 0x0000000102967824 */ /* 0x000fe200078e0207 */
[----:B------:R-:W-:-:S03]  /*7230*/  PRMT R153, RZ, 0x7610, R153 ;  /* 0x00007610ff997816 */ /* 0x000fc60000000099 */
[----:B------:R-:W-:-:S05]  /*7240*/  IMAD.X R151, R148, 0x1, R16, P1 ;  /* 0x0000000194977824 */ /* 0x000fca00008e0610 */
[----:B------:R0:W2:Y:S02]  /*7250*/  @!P0 LDG.E.U8 R153, desc[UR14][R150.64] ;  /* 0x0000000e96998981 */ /* 0x0000a4000c1e1100 */
[----:B0-----:R-:W-:-:S05]  /*7260*/  LOP3.LUT R151, R229, 0x20, RZ, 0x3c, !PT ;  /* 0x00000020e5977812 */ /* 0x001fca00078e3cff */
[----:B------:R0:W-:Y:S02]  /*7270*/  STS.U8 [R151+UR12+0x4008], R199 ;  /* 0x004008c797007988 */ /* 0x0001e4000800000c */
[----:B0-----:R-:W-:Y:S02]  /*7280*/  LOP3.LUT R199, R229, 0x20, RZ, 0x3c, !PT ;  /* 0x00000020e5c77812 */ /* 0x001fe400078e3cff */
[C---:B------:R-:W-:Y:S01]  /*7290*/  IADD3 RZ, P1, R2.reuse, R6, RZ ;  /* 0x0000000602ff7210 */ /* 0x040fe20007f3e0ff */
[----:B------:R-:W-:Y:S01]  /*72a0*/  IMAD.IADD R150, R2, 0x1, R6 ;  /* 0x0000000102967824 */ /* 0x000fe200078e0206 */
[----:B------:R-:W-:-:S03]  /*72b0*/  PRMT R157, RZ, 0x7610, R157 ;  /* 0x00007610ff9d7816 */ /* 0x000fc6000000009d */
[----:B------:R-:W-:Y:S01]  /*72c0*/  IMAD.X R151, R148, 0x1, R14, P1 ;  /* 0x0000000194977824 */ /* 0x000fe200008e060e */
[----:B------:R-:W-:Y:S01]  /*72d0*/  IADD3 RZ, P1, R2, R0, RZ ;  /* 0x0000000002ff7210 */ /* 0x000fe20007f3e0ff */
[----:B------:R-:W-:-:S03]  /*72e0*/  USHF.R.S32.HI UR19, URZ, 0x1f, UR18 ;  /* 0x0000001f3f137899 */ /* 0x000fc60008011412 */
[----:B------:R0:W2:Y:S02]  /*72f0*/  @!P0 LDG.E.U8 R157, desc[UR14][R150.64] ;  /* 0x0000000e969d8981 */ /* 0x0000a4000c1e1100 */
[----:B0-----:R-:W-:Y:S01]  /*7300*/  IMAD.IADD R150, R2, 0x1, R0 ;  /* 0x0000000102967824 */ /* 0x001fe200078e0200 */
[----:B------:R-:W-:Y:S01]  /*7310*/  IADD3 R0, P5, R0, UR18, RZ ;  /* 0x0000001200007c10 */ /* 0x000fe2000ffbe0ff */
[----:B------:R-:W-:Y:S01]  /*7320*/  IMAD.X R151, R148, 0x1, R12, P1 ;  /* 0x0000000194977824 */ /* 0x000fe200008e060c */
[----:B------:R-:W-:Y:S02]  /*7330*/  PRMT R148, RZ, 0x7610, R148 ;  /* 0x00007610ff947816 */ /* 0x000fe40000000094 */
[----:B------:R-:W-:Y:S02]  /*7340*/  IADD3.X R12, R12, UR19, RZ, P5, !PT ;  /* 0x000000130c0c7c10 */ /* 0x000fe4000affe4ff */
[----:B------:R-:W-:Y:S02]  /*7350*/  IADD3 R13, P5, R13, UR18, RZ ;  /* 0x000000120d0d7c10 */ /* 0x000fe4000ffbe0ff */
[----:B------:R0:W2:Y:S02]  /*7360*/  @!P0 LDG.E.U8 R148, desc[UR14][R150.64] ;  /* 0x0000000e96948981 */ /* 0x0000a4000c1e1100 */
[----:B------:R-:W-:-:S02]  /*7370*/  IADD3.X R90, R90, UR19, RZ, P5, !PT ;  /* 0x000000135a5a7c10 */ /* 0x000fc4000affe4ff */
[----:B------:R-:W-:-:S04]  /*7380*/  IADD3 R91, P5, R91, UR18, RZ ;  /* 0x000000125b5b7c10 */ /* 0x000fc8000ffbe0ff */
[----:B------:R-:W-:Y:S02]  /*7390*/  IADD3.X R104, R104, UR19, RZ, P5, !PT ;  /* 0x0000001368687c10 */ /* 0x000fe4000affe4ff */
[----:B------:R-:W-:-:S04]  /*73a0*/  IADD3 R105, P5, R105, UR18, RZ ;  /* 0x0000001269697c10 */ /* 0x000fc8000ffbe0ff */
[----:B------:R-:W-:Y:S02]  /*73b0*/  IADD3.X R118, R118, UR19, RZ, P5, !PT ;  /* 0x0000001376767c10 */ /* 0x000fe4000affe4ff */
[----:B------:R-:W-:Y:S02]  /*73c0*/  IADD3 R119, P5, R119, UR18, RZ ;  /* 0x0000001277777c10 */ /* 0x000fe4000ffbe0ff */
[----:B------:R-:W-:Y:S02]  /*73d0*/  LOP3.LUT R229, R229, 0x30, RZ, 0x3c, !PT ;  /* 0x00000030e5e57812 */ /* 0x000fe400078e3cff */
[----:B------:R-:W-:Y:S02]  /*73e0*/  IADD3.X R132, R132, UR19, RZ, P5, !PT ;  /* 0x0000001384847c10 */ /* 0x000fe4000affe4ff */
[----:B------:R-:W-:-:S04]  /*73f0*/  IADD3 R133, P5, R133, UR18, RZ ;  /* 0x0000001285857c10 */ /* 0x000fc8000ffbe0ff */
[----:B------:R-:W-:Y:S02]  /*7400*/  IADD3.X R142, R142, UR19, RZ, P5, !PT ;  /* 0x000000138e8e7c10 */ /* 0x000fe4000affe4ff */
[----:B------:R-:W-:-:S04]  /*7410*/  IADD3 R217, P5, R217, UR18, RZ ;  /* 0x00000012d9d97c10 */ /* 0x000fc8000ffbe0ff */
[----:B------:R-:W-:Y:S02]  /*7420*/  IADD3.X R215, R215, UR19, RZ, P5, !PT ;  /* 0x00000013d7d77c10 */ /* 0x000fe4000affe4ff */
[----:B------:R-:W-:-:S04]  /*7430*/  IADD3 R240, P5, R240, UR18, RZ ;  /* 0x00000012f0f07c10 */ /* 0x000fc8000ffbe0ff */
[----:B------:R-:W-:Y:S02]  /*7440*/  IADD3.X R239, R239, UR19, RZ, P5, !PT ;  /* 0x00000013efef7c10 */ /* 0x000fe4000affe4ff */
[----:B------:R-:W-:Y:S01]  /*7450*/  IADD3 R5, P5, R5, UR18, RZ ;  /* 0x0000001205057c10 */ /* 0x000fe2000ffbe0ff */
[----:B---3--:R1:W-:Y:S02]  /*7460*/  STS.U8 [R199+UR12+0x400c], R197 ;  /* 0x00400cc5c7007988 */ /* 0x0083e4000800000c */
[----:B-1----:R-:W0:Y:S02]  /*7470*/  S2R R197, SR_TID.X ;  /* 0x0000000000c57919 */ /* 0x002e240000002100 */
[----:B------:R-:W-:Y:S04]  /*7480*/  STS.U8 [R229+UR12+0x4000], R205 ;  /* 0x004000cde5007988 */ /* 0x000fe8000800000c */
[----:B------:R-:W-:Y:S04]  /*7490*/  STS.U8 [R229+UR12+0x4004], R195 ;  /* 0x004004c3e5007988 */ /* 0x000fe8000800000c */
[----:B------:R-:W-:Y:S04]  /*74a0*/  STS.U8 [R229+UR12+0x4008], R193 ;  /* 0x004008c1e5007988 */ /* 0x000fe8000800000c */
[----:B------:R1:W-:Y:S04]  /*74b0*/  STS.U8 [R229+UR12+0x400c], R95 ;  /* 0x00400c5fe5007988 */ /* 0x0003e8000800000c */
[----:B-1----:R-:W3:Y:S01]  /*74c0*/  LDL.LU R95, [R1+0x164] ;  /* 0x00016400015f7983 */ /* 0x002ee20000300800 */
[----:B0-----:R-:W-:-:S04]  /*74d0*/  SHF.R.S32.HI R150, RZ, 0x7, R197 ;  /* 0x00000007ff967819 */ /* 0x001fc800000114c5 */
[----:B------:R-:W-:-:S04]  /*74e0*/  SGXT R150, R150, 0x1 ;  /* 0x000000019696781a */ /* 0x000fc80000000200 */
[----:B------:R-:W-:-:S04]  /*74f0*/  LOP3.LUT R150, R150, 0x90, RZ, 0xc0, !PT ;  /* 0x0000009096967812 */ /* 0x000fc800078ec0ff */
[----:B------:R-:W-:-:S05]  /*7500*/  LOP3.LUT R150, R150, 0x7f, R197, 0x78, !PT ;  /* 0x0000007f96967812 */ /* 0x000fca00078e78c5 */
[----:B-----5:R0:W-:Y:S04]  /*7510*/  STS.U8 [R150+UR12+0xc00], R149 ;  /* 0x000c009596007988 */ /* 0x0201e8000800000c */
[----:B------:R1:W-:Y:S04]  /*7520*/  STS.U8 [R150+UR12+0xa00], R173 ;  /* 0x000a00ad96007988 */ /* 0x0003e8000800000c */
[----:B------:R5:W-:Y:S01]  /*7530*/  STS.U8 [R150+UR12+0x800], R176 ;  /* 0x000800b096007988 */ /* 0x000be2000800000c */
[----:B0-----:R-:W-:-:S03]  /*7540*/  SHF.R.S32.HI R149, RZ, 0x7, R197 ;  /* 0x00000007ff957819 */ /* 0x001fc600000114c5 */
[----:B------:R0:W-:Y:S04]  /*7550*/  STS.U8 [R150+UR12+0x600], R181 ;  /* 0x000600b596007988 */ /* 0x0001e8000800000c */
[----:B-1----:R-:W4:Y:S01]  /*7560*/  LDL.LU R173, [R1+0xc] ;  /* 0x00000c0001ad7983 */ /* 0x002f220000300800 */
[----:B------:R-:W-:-:S03]  /*7570*/  SGXT R149, R149, 0x1 ;  /* 0x000000019595781a */ /* 0x000fc60000000200 */
[----:B-----5:R-:W5:Y:S04]  /*7580*/  LDL.LU R176, [R1+0x14] ;  /* 0x0000140001b07983 */ /* 0x020f680000300800 */
[----:B------:R1:W-:Y:S04]  /*7590*/  STS.U8 [R150+UR12+0x400], R184 ;  /* 0x000400b896007988 */ /* 0x0003e8000800000c */
[----:B0-----:R-:W2:Y:S01]  /*75a0*/  LDL.LU R181, [R1+0x1c] ;  /* 0x00001c0001b57983 */ /* 0x001ea20000300800 */
[----:B------:R-:W-:-:S03]  /*75b0*/  LOP3.LUT R149, R149, 0x90, RZ, 0xc0, !PT ;  /* 0x0000009095957812 */ /* 0x000fc600078ec0ff */
[----:B------:R0:W-:Y:S04]  /*75c0*/  STS.U8 [R150+UR12+0x200], R186 ;  /* 0x000200ba96007988 */ /* 0x0001e8000800000c */
[----:B-1----:R-:W3:Y:S04]  /*75d0*/  LDL.LU R184, [R1+0x24] ;  /* 0x0000240001b87983 */ /* 0x002ee80000300800 */
[----:B------:R-:W3:Y:S04]  /*75e0*/  LDL.LU R151, [R1+0x34] ;  /* 0x0000340001977983 */ /* 0x000ee80000300800 */
[----:B------:R1:W-:Y:S04]  /*75f0*/  STS.U8 [R150+UR12], R189 ;  /* 0x000000bd96007988 */ /* 0x0003e8000800000c */
[----:B0-----:R-:W3:Y:S01]  /*7600*/  LDL.LU R186, [R1] ;  /* 0x0000000001ba7983 */ /* 0x001ee20000300800 */
[----:B------:R-:W-:-:S03]  /*7610*/  LOP3.LUT R149, R149, 0x7f, R197, 0x78, !PT ;  /* 0x0000007f95957812 */ /* 0x000fc600078e78c5 */
[----:B-1----:R-:W3:Y:S04]  /*7620*/  LDL.LU R189, [R1+0x3c] ;  /* 0x00003c0001bd7983 */ /* 0x002ee80000300800 */
[----:B------:R-:W3:Y:S04]  /*7630*/  LDL.LU R229, [R1+0x10] ;  /* 0x0000100001e57983 */ /* 0x000ee80000300800 */
[----:B------:R-:W3:Y:S04]  /*7640*/  LDL.LU R193, [R1+0x18] ;  /* 0x0000180001c17983 */ /* 0x000ee80000300800 */
[----:B------:R-:W3:Y:S04]  /*7650*/  LDL.LU R195, [R1+0x20] ;  /* 0x0000200001c37983 */ /* 0x000ee80000300800 */
[----:B------:R-:W3:Y:S04]  /*7660*/  LDL.LU R205, [R1+0x28] ;  /* 0x0000280001cd7983 */ /* 0x000ee80000300800 */
[----:B------:R-:W3:Y:S04]  /*7670*/  LDL.LU R199, [R1+0x30] ;  /* 0x0000300001c77983 */ /* 0x000ee80000300800 */
[----:B------:R-:W3:Y:S04]  /*7680*/  LDL.LU R197, [R1+0x38] ;  /* 0x0000380001c57983 */ /* 0x000ee80000300800 */
[----:B------:R0:W-:Y:S04]  /*7690*/  STL [R1+0x4], R5 ;  /* 0x0000040501007387 */ /* 0x0001e80000100800 */
[----:B0-----:R-:W3:Y:S01]  /*76a0*/  LDL.LU R5, [R1+0x160] ;  /* 0x0001600001057983 */ /* 0x001ee20000300800 */
[----:B------:R-:W-:-:S02]  /*76b0*/  IADD3 R6, P6, R6, UR18, RZ ;  /* 0x0000001206067c10 */ /* 0x000fc4000ffde0ff */
[----:B------:R-:W-:Y:S02]  /*76c0*/  IADD3 R7, P0, R7, UR18, RZ ;  /* 0x0000001207077c10 */ /* 0x000fe4000ff1e0ff */
[----:B------:R-:W-:Y:S02]  /*76d0*/  IADD3 R8, P1, R8, UR18, RZ ;  /* 0x0000001208087c10 */ /* 0x000fe4000ff3e0ff */
[----:B------:R-:W-:Y:S02]  /*76e0*/  IADD3 R10, P3, R10, UR18, RZ ;  /* 0x000000120a0a7c10 */ /* 0x000fe4000ff7e0ff */
[----:B------:R-:W-:Y:S02]  /*76f0*/  IADD3 R9, P2, R9, UR18, RZ ;  /* 0x0000001209097c10 */ /* 0x000fe4000ff5e0ff */
[----:B------:R-:W-:Y:S02]  /*7700*/  IADD3.X R14, R14, UR19, RZ, P6, !PT ;  /* 0x000000130e0e7c10 */ /* 0x000fe4000b7fe4ff */
[----:B------:R-:W-:-:S02]  /*7710*/  IADD3 R15, P6, R15, UR18, RZ ;  /* 0x000000120f0f7c10 */ /* 0x000fc4000ffde0ff */
[----:B------:R-:W-:Y:S02]  /*7720*/  IADD3.X R16, R16, UR19, RZ, P0, !PT ;  /* 0x0000001310107c10 */ /* 0x000fe400087fe4ff */
[----:B------:R-:W-:Y:S02]  /*7730*/  IADD3 R11, P4, R11, UR18, RZ ;  /* 0x000000120b0b7c10 */ /* 0x000fe4000ff9e0ff */
[----:B------:R-:W-:Y:S02]  /*7740*/  IADD3 R17, P0, R17, UR18, RZ ;  /* 0x0000001211117c10 */ /* 0x000fe4000ff1e0ff */
[----:B------:R-:W-:Y:S02]  /*7750*/  IADD3.X R18, R18, UR19, RZ, P1, !PT ;  /* 0x0000001312127c10 */ /* 0x000fe40008ffe4ff */
[----:B------:R-:W-:Y:S02]  /*7760*/  IADD3 R19, P1, R19, UR18, RZ ;  /* 0x0000001213137c10 */ /* 0x000fe4000ff3e0ff */
[----:B------:R-:W-:-:S02]  /*7770*/  IADD3.X R22, R22, UR19, RZ, P3, !PT ;  /* 0x0000001316167c10 */ /* 0x000fc40009ffe4ff */
[----:B------:R-:W-:Y:S02]  /*7780*/  IADD3.X R20, R20, UR19, RZ, P2, !PT ;  /* 0x0000001314147c10 */ /* 0x000fe400097fe4ff */
[----:B------:R-:W-:Y:S02]  /*7790*/  IADD3 R23, P3, R23, UR18, RZ ;  /* 0x0000001217177c10 */ /* 0x000fe4000ff7e0ff */
[----:B------:R-:W-:Y:S02]  /*77a0*/  IADD3 R21, P2, R21, UR18, RZ ;  /* 0x0000001215157c10 */ /* 0x000fe4000ff5e0ff */
[----:B------:R-:W-:Y:S02]  /*77b0*/  IADD3.X R92, R92, UR19, RZ, P6, !PT ;  /* 0x000000135c5c7c10 */ /* 0x000fe4000b7fe4ff */
        /* <DEDUP_REMOVED lines=73> */
[----:B------:R-:W-:-:S02]  /*7c50*/  IADD3.X R243, R243, UR19, RZ, P0, !PT ;  /* 0x00000013f3f37c10 */ /* 0x000fc400087fe4ff */
[----:B------:R-:W-:Y:S02]  /*7c60*/  IADD3 R252, P4, R252, UR18, RZ ;  /* 0x00000012fcfc7c10 */ /* 0x000fe4000ff9e0ff */
[----:B------:R-:W-:Y:S02]  /*7c70*/  IADD3.X R245, R245, UR19, RZ, P1, !PT ;  /* 0x00000013f5f57c10 */ /* 0x000fe40008ffe4ff */
[----:B------:R-:W-:Y:S02]  /*7c80*/  IADD3.X R249, R249, UR19, RZ, P3, !PT ;  /* 0x00000013f9f97c10 */ /* 0x000fe40009ffe4ff */
[----:B------:R-:W-:Y:S02]  /*7c90*/  IADD3.X R247, R247, UR19, RZ, P2, !PT ;  /* 0x00000013f7f77c10 */ /* 0x000fe400097fe4ff */
[----:B------:R-:W-:Y:S02]  /*7ca0*/  IADD3.X R251, R251, UR19, RZ, P4, !PT ;  /* 0x00000013fbfb7c10 */ /* 0x000fe4000a7fe4ff */
[----:B----4-:R-:W-:-:S02]  /*7cb0*/  IADD3 R173, P6, R173, UR18, RZ ;  /* 0x00000012adad7c10 */ /* 0x010fc4000ffde0ff */
[----:B-----5:R-:W-:-:S03]  /*7cc0*/  IADD3 R176, P0, R176, UR18, RZ ;  /* 0x00000012b0b07c10 */ /* 0x020fc6000ff1e0ff */
[----:B------:R-:W-:Y:S01]  /*7cd0*/  STL [R1+0xc], R173 ;  /* 0x00000cad01007387 */ /* 0x000fe20000100800 */
[----:B------:R-:W-:Y:S02]  /*7ce0*/  IADD3.X R4, R4, UR19, RZ, P6, !PT ;  /* 0x0000001304047c10 */ /* 0x000fe4000b7fe4ff */
[----:B--2---:R-:W-:Y:S01]  /*7cf0*/  IADD3 R181, P1, R181, UR18, RZ ;  /* 0x00000012b5b57c10 */ /* 0x004fe2000ff3e0ff */
[----:B------:R-:W-:Y:S04]  /*7d00*/  STL [R1+0x14], R176 ;  /* 0x000014b001007387 */ /* 0x000fe80000100800 */
[----:B------:R-:W-:Y:S01]  /*7d10*/  STL [R1+0x1c], R181 ;  /* 0x00001cb501007387 */ /* 0x000fe20000100800 */
[----:B---3--:R-:W-:Y:S02]  /*7d20*/  IADD3 R184, P2, R184, UR18, RZ ;  /* 0x00000012b8b87c10 */ /* 0x008fe4000ff5e0ff */
[----:B------:R-:W-:-:S02]  /*7d30*/  IADD3 R151, P4, R151, UR18, RZ ;  /* 0x0000001297977c10 */ /* 0x000fc4000ff9e0ff */
[----:B------:R-:W-:Y:S02]  /*7d40*/  IADD3.X R186, R186, UR19, RZ, P5, !PT ;  /* 0x00000013baba7c10 */ /* 0x000fe4000affe4ff */
[----:B------:R-:W-:Y:S01]  /*7d50*/  LOP3.LUT R149, R149, 0x20, RZ, 0x3c, !PT ;  /* 0x0000002095957812 */ /* 0x000fe200078e3cff */
[----:B------:R-:W-:Y:S04]  /*7d60*/  STS.U8 [R150+UR12+0xe00], R163 ;  /* 0x000e00a396007988 */ /* 0x000fe8000800000c */
[----:B------:R-:W-:Y:S01]  /*7d70*/  STS.U8 [R150+UR12+0x1000], R165 ;  /* 0x001000a596007988 */ /* 0x000fe2000800000c */
[----:B------:R-:W-:-:S05]  /*7d80*/  IADD3 R5, P3, R5, UR18, RZ ;  /* 0x0000001205057c10 */ /* 0x000fca000ff7e0ff */
[----:B------:R0:W-:Y:S04]  /*7d90*/  STL [R1+0x2c], R5 ;  /* 0x00002c0501007387 */ /* 0x0001e80000100800 */
[----:B------:R-:W-:Y:S04]  /*7da0*/  STL [R1+0x24], R184 ;  /* 0x000024b801007387 */ /* 0x000fe80000100800 */
[----:B0-----:R-:W2:Y:S04]  /*7db0*/  LDL.LU R5, [R1+0x15c] ;  /* 0x00015c0001057983 */ /* 0x001ea80000300800 */
[----:B------:R0:W-:Y:S04]  /*7dc0*/  STL [R1+0x34], R151 ;  /* 0x0000349701007387 */ /* 0x0001e80000100800 */
[----:B------:R1:W-:Y:S04]  /*7dd0*/  STL [R1+0x8], R4 ;  /* 0x0000080401007387 */ /* 0x0003e80000100800 */
[----:B------:R3:W-:Y:S01]  /*7de0*/  STL [R1], R186 ;  /* 0x000000ba01007387 */ /* 0x0007e20000100800 */
[----:B------:R-:W-:Y:S01]  /*7df0*/  USHF.L.U32 UR6, UR17, 0x7, URZ ;  /* 0x0000000711067899 */ /* 0x000fe2000800063f */
[----:B0-----:R-:W0:Y:S02]  /*7e00*/  LDC R151, c[0x0][0x238] ;  /* 0x00008e00ff977b82 */ /* 0x001e240000000800 */
[----:B-1----:R-:W4:Y:S04]  /*7e10*/  LDL.LU R4, [R1+0x158] ;  /* 0x0001580001047983 */ /* 0x002f280000300800 */
[----:B------:R3:W-:Y:S04]  /*7e20*/  STS.U8 [R150+UR12+0x1200], R168 ;  /* 0x001200a896007988 */ /* 0x0007e8000800000c */
        /* <DEDUP_REMOVED lines=53> */
[----:B------:R3:W-:Y:S01]  /*8180*/  STS.U8 [R149+UR12+0x3f00], R148 ;  /* 0x003f009495007988 */ /* 0x0007e2000800000c */
[----:B------:R1:W-:Y:S06]  /*8190*/  MEMBAR.ALL.CTA ;  /* 0x0000000000007992 */ /* 0x0003ec0000008000 */
[----:B-1----:R-:W1:Y:S01]  /*81a0*/  FENCE.VIEW.ASYNC.S ;  /* 0x00000000000073c6 */ /* 0x002e620000000000 */
[----:B------:R-:W-:-:S04]  /*81b0*/  ULOP3.LUT UR6, UR6, 0x200, URZ, 0xc0, !UPT ;  /* 0x0000020006067892 */ /* 0x000fc8000f8ec03f */
[----:B------:R-:W-:Y:S01]  /*81c0*/  ULEA.HI UR6, UR12, UR6, URZ, 0x1c ;  /* 0x000000060c067291 */ /* 0x000fe2000f8fe03f */
[----:B-1----:R-:W-:Y:S03]  /*81d0*/  BAR.SYNC.DEFER_BLOCKING 0x0 ;  /* 0x0000000000007b1d */ /* 0x002fe60000010000 */
[----:B------:R-:W-:-:S03]  /*81e0*/  ULOP3.LUT UR6, UR6, 0x3fff, URZ, 0xc0, !UPT ;  /* 0x00003fff06067892 */ /* 0x000fc6000f8ec03f */
[----:B------:R-:W-:Y:S01]  /*81f0*/  UMOV UR20, UR4 ;  /* 0x0000000400147c82 */ /* 0x000fe20008000000 */
[----:B------:R-:W-:-:S03]  /*8200*/  UMOV UR21, 0x80000020 ;  /* 0x8000002000157882 */ /* 0x000fc60000000000 */
[----:B------:R-:W-:Y:S01]  /*8210*/  UMOV UR22, UR6 ;  /* 0x0000000600167c82 */ /* 0x000fe20008000000 */
[----:B------:R-:W-:Y:S01]  /*8220*/  UMOV UR23, 0x80000020 ;  /* 0x8000002000177882 */ /* 0x000fe20000000000 */
[----:B------:R-:W-:-:S06]  /*8230*/  WARPGROUP.ARRIVE ;  /* 0x00000000000079c5 */ /* 0x000fcc0000000000 */
[----:B------:R-:W-:Y:S01]  /*8240*/  QGMMA.64x128x32.F32.E4M3.E4M3 R24, gdesc[UR20], R24 ;  /* 0x01e00000141879f3 */ /* 0x000fe20008700818 */
[----:B------:R-:W-:Y:S01]  /*8250*/  UMOV UR10, 0xfffffffe ;  /* 0xfffffffe000a7882 */ /* 0x000fe20000000000 */
[----:B------:R-:W-:Y:S01]  /*8260*/  UMOV UR11, 0x7fffffdf ;  /* 0x7fffffdf000b7882 */ /* 0x000fe20000000000 */
[----:B------:R-:W-:Y:S02]  /*8270*/  UMOV UR7, URZ ;  /* 0x0000003f00077c82 */ /* 0x000fe40008000000 */
[----:B------:R-:W-:Y:S01]  /*8280*/  UIADD3.64 UR10, UR6, -UR10, URZ ;  /* 0x8000000a060a7297 */ /* 0x000fe2000fffe03f */
[----:B------:R-:W-:Y:S02]  /*8290*/  IADD3 R189, P5, R189, UR18, RZ ;  /* 0x00000012bdbd7c10 */ /* 0x000fe4000ffbe0ff */
[----:B------:R-:W-:Y:S02]  /*82a0*/  IADD3.X R229, R229, UR19, RZ, P0, !PT ;  /* 0x00000013e5e57c10 */ /* 0x000fe400087fe4ff */
[----:B------:R-:W-:-:S02]  /*82b0*/  IADD3.X R193, R193, UR19, RZ, P1, !PT ;  /* 0x00000013c1c17c10 */ /* 0x000fc40008ffe4ff */
[----:B------:R-:W-:Y:S01]  /*82c0*/  IADD3.X R195, R195, UR19, RZ, P2, !PT ;  /* 0x00000013c3c37c10 */ /* 0x000fe200097fe4ff */
[----:B------:R3:W-:Y:S01]  /*82d0*/  STL [R1+0x3c], R189 ;  /* 0x00003cbd01007387 */ /* 0x0007e20000100800 */
[----:B------:R-:W-:Y:S02]  /*82e0*/  IADD3.X R205, R205, UR19, RZ, P3, !PT ;  /* 0x00000013cdcd7c10 */ /* 0x000fe40009ffe4ff */
[----:B------:R-:W-:Y:S01]  /*82f0*/  IADD3.X R199, R199, UR19, RZ, P4, !PT ;  /* 0x00000013c7c77c10 */ /* 0x000fe2000a7fe4ff */
[----:B------:R3:W-:Y:S01]  /*8300*/  STL [R1+0x10], R229 ;  /* 0x000010e501007387 */ /* 0x0007e20000100800 */
[----:B------:R-:W-:-:S03]  /*8310*/  IADD3.X R197, R197, UR19, RZ, P5, !PT ;  /* 0x00000013c5c57c10 */ /* 0x000fc6000affe4ff */
[----:B------:R3:W-:Y:S01]  /*8320*/  STL [R1+0x18], R193 ;  /* 0x000018c101007387 */ /* 0x0007e20000100800 */
[----:B------:R-:W-:Y:S03]  /*8330*/  QGMMA.64x128x32.F32.E4M3.E4M3 R24, gdesc[UR8], R24, gsb0 ;  /* 0x01e00000081879f3 */ /* 0x000fe60008000818 */
[----:B------:R3:W-:Y:S01]  /*8340*/  STL [R1+0x20], R195 ;  /* 0x000020c301007387 */ /* 0x0007e20000100800 */
[----:B------:R-:W-:-:S03]  /*8350*/  VIADD R95, R95, 0xffffffff ;  /* 0xffffffff5f5f7836 */ /* 0x000fc60000000000 */
[----:B------:R3:W-:Y:S04]  /*8360*/  STL [R1+0x28], R205 ;  /* 0x000028cd01007387 */ /* 0x0007e80000100800 */
[----:B------:R3:W-:Y:S04]  /*8370*/  STL [R1+0x30], R199 ;  /* 0x000030c701007387 */ /* 0x0007e80000100800 */
[----:B------:R3:W-:Y:S01]  /*8380*/  STL [R1+0x38], R197 ;  /* 0x000038c501007387 */ /* 0x0007e20000100800 */
[----:B------:R-:W-:Y:S01]  /*8390*/  ISETP.NE.U32.AND P0, PT, R95, RZ, PT ;  /* 0x000000ff5f00720c */ /* 0x000fe20003f05070 */
[----:B0-----:R-:W-:Y:S01]  /*83a0*/  IMAD.SHL.U32 R151, R151, 0x40, RZ ;  /* 0x0000004097977824 */ /* 0x001fe200078e00ff */
[----:B------:R-:W-:-:S04]  /*83b0*/  UIADD3 UR16, UR16, -0x40, URZ ;  /* 0xffffffc010107890 */ /* 0x000fc8000fffe03f */
[----:B--2---:R-:W-:-:S04]  /*83c0*/  IADD3 R5, P6, R151, R5, RZ ;  /* 0x0000000597057210 */ /* 0x004fc80007fde0ff */
[----:B----4-:R-:W-:Y:S01]  /*83d0*/  LEA.HI.X.SX32 R4, R151, R4, 0x1, P6 ;  /* 0x0000000497047211 */ /* 0x010fe200030f0eff */
[----:B------:R-:W-:Y:S02]  /*83e0*/  WARPGROUP.DEPBAR.LE gsb0, 0x0 ;  /* 0x00008000000079c5 */ /* 0x000fe40000010000 */
[----:B---3--:R-:W-:Y:S06]  /*83f0*/  @P0 BRA `(.L_x_2) ;  /* 0xffffffd000380947 */ /* 0x008fec000383ffff */
.L_x_1:
[----:B------:R-:W2:Y:S01]  /*8400*/  LDL.LU R146, [R1+0x154] ;  /* 0x0001540001927983 */ /* 0x000ea20000300800 */
[----:B------:R-:W-:Y:S02]  /*8410*/  F2FP.SATFINITE.E4M3.F32.PACK_AB_MERGE_C R24, R25, R24, RZ ;  /* 0x000000181918723e */ /* 0x000fe400048070ff */
[----:B------:R-:W-:Y:S01]  /*8420*/  F2FP.SATFINITE.E4M3.F32.PACK_AB_MERGE_C R28, R29, R28, RZ ;  /* 0x0000001c1d1c723e */ /* 0x000fe200048070ff */
[----:B------:R-:W3:Y:S01]  /*8430*/  LDL.LU R95, [R1+0xc0] ;  /* 0x0000c000015f7983 */ /* 0x000ee20000300800 */
[----:B------:R-:W-:Y:S02]  /*8440*/  F2FP.SATFINITE.E4M3.F32.PACK_AB_MERGE_C R32, R33, R32, RZ ;  /* 0x000000202120723e */ /* 0x000fe400048070ff */
[----:B------:R-:W-:Y:S01]  /*8450*/  F2FP.SATFINITE.E4M3.F32.PACK_AB_MERGE_C R26, R27, R26, RZ ;  /* 0x0000001a1b1a723e */ /* 0x000fe200048070ff */
[----:B------:R-:W4:Y:S01]  /*8460*/  LDL.LU R94, [R1+0x44] ;  /* 0x00004400015e7983 */ /* 0x000f220000300800 */
[----:B------:R-:W-:Y:S02]  /*8470*/  F2FP.SATFINITE.E4M3.F32.PACK_AB_MERGE_C R30, R31, R30, RZ ;  /* 0x0000001e1f1e723e */ /* 0x000fe400048070ff */
[----:B------:R-:W-:Y:S01]  /*8480*/  F2FP.SATFINITE.E4M3.F32.PACK_AB_MERGE_C R34, R35, R34, RZ ;  /* 0x000000222322723e */ /* 0x000fe200048070ff */
[----:B------:R-:W5:Y:S01]  /*8490*/  LDL.LU R90, [R1+0x150] ;  /* 0x00015000015a7983 */ /* 0x000f620000300800 */
[----:B------:R-:W-:-:S02]  /*84a0*/  F2FP.SATFINITE.E4M3.F32.PACK_AB_MERGE_C R42, R43, R42, RZ ;  /* 0x0000002a2b2a723e */ /* 0x000fc400048070ff */
[----:B------:R-:W-:Y:S01]  /*84b0*/  F2FP.SATFINITE.E4M3.F32.PACK_AB_MERGE_C R46, R47, R46, RZ ;  /* 0x0000002e2f2e723e */ /* 0x000fe200048070ff */
[----:B------:R-:W4:Y:S01]  /*84c0*/  LDL.LU R93, [R1+0x14c] ;  /* 0x00014c00015d7983 */ /* 0x000f220000300800 */
[----:B------:R-:W-:Y:S02]  /*84d0*/  F2FP.SATFINITE.E4M3.F32.PACK_AB_MERGE_C R50, R51, R50, RZ ;  /* 0x000000323332723e */ /* 0x000fe400048070ff */
[----:B------:R-:W-:Y:S01]  /*84e0*/  F2FP.SATFINITE.E4M3.F32.PACK_AB_MERGE_C R40, R41, R40, RZ ;  /* 0x000000282928723e */ /* 0x000fe200048070ff */
[----:B0-----:R-:W4:Y:S01]  /*84f0*/  LDL.LU R89, [R1+0xbc] ;  /* 0x0000bc0001597983 */ /* 0x001f220000300800 */
[----:B------:R-:W-:Y:S02]  /*8500*/  F2FP.SATFINITE.E4M3.F32.PACK_AB_MERGE_C R44, R45, R44, RZ ;  /* 0x0000002c2d2c723e */ /* 0x000fe400048070ff */
[----:B------:R-:W-:Y:S01]  /*8510*/  F2FP.SATFINITE.E4M3.F32.PACK_AB_MERGE_C R48, R49, R48, RZ ;  /* 0x000000303130723e */ /* 0x000fe200048070ff */
[----:B------:R-:W4:Y:S01]  /*8520*/  LDL.LU R88, [R1+0xb8] ;  /* 0x0000b80001587983 */ /* 0x000f220000300800 */
[----:B------:R-:W-:-:S02]  /*8530*/  F2FP.SATFINITE.E4M3.F32.PACK_AB_MERGE_C R56, R57, R56, RZ ;  /* 0x000000383938723e */ /* 0x000fc400048070ff */
[----:B------:R-:W-:Y:S01]  /*8540*/  F2FP.SATFINITE.E4M3.F32.PACK_AB_MERGE_C R60, R61, R60, RZ ;  /* 0x0000003c3d3c723e */ /* 0x000fe200048070ff */
[----:B------:R-:W0:Y:S01]  /*8550*/  S2R R145, SR_TID.X ;  /* 0x0000000000917919 */ /* 0x000e220000002100 */
[----:B------:R-:W-:Y:S02]  /*8560*/  LOP3.LUT R24, R24, 0xffff, RZ, 0xc0, !PT ;  /* 0x0000ffff18187812 */ /* 0x000fe400078ec0ff */
[----:B------:R-:W-:Y:S01]  /*8570*/  F2FP.SATFINITE.E4M3.F32.PACK_AB_MERGE_C R64, R65, R64, RZ ;  /* 0x000000404140723e */ /* 0x000fe200048070ff */
[----:B------:R-:W4:Y:S01]  /*8580*/  LDL.LU R92, [R1+0xb4] ;  /* 0x0000b400015c7983 */ /* 0x000f220000300800 */
[----:B------:R-:W-:Y:S02]  /*8590*/  LOP3.LUT R19, R28, 0xffff, RZ, 0xc0, !PT ;  /* 0x0000ffff1c137812 */ /* 0x000fe400078ec0ff */
[----:B------:R-:W-:Y:S01]  /*85a0*/  F2FP.SATFINITE.E4M3.F32.PACK_AB_MERGE_C R58, R59, R58, RZ ;  /* 0x0000003a3b3a723e */ /* 0x000fe200048070ff */
[----:B------:R-:W4:Y:S01]  /*85b0*/  LDL.LU R91, [R1+0xb0] ;  /* 0x0000b000015b7983 */ /* 0x000f220000300800 */
[----:B------:R-:W-:-:S02]  /*85c0*/  LOP3.LUT R32, R32, 0xffff, RZ, 0xc0, !PT ;  /* 0x0000ffff20207812 */ /* 0x000fc400078ec0ff */
[----:B------:R-:W-:Y:S02]  /*85d0*/  F2FP.SATFINITE.E4M3.F32.PACK_AB_MERGE_C R62, R63, R62, RZ ;  /* 0x0000003e3f3e723e */ /* 0x000fe400048070ff */
[----:B------:R-:W-:Y:S02]  /*85e0*/  F2FP.SATFINITE.E4M3.F32.PACK_AB_MERGE_C R66, R67, R66, RZ ;  /* 0x000000424342723e */ /* 0x000fe400048070ff */
[----:B------:R-:W-:Y:S02]  /*85f0*/  F2FP.SATFINITE.E4M3.F32.PACK_AB_MERGE_C R74, R75, R74, RZ ;  /* 0x0000004a4b4a723e */ /* 0x000fe400048070ff */
[----:B------:R-:W-:Y:S02]  /*8600*/  F2FP.SATFINITE.E4M3.F32.PACK_AB_MERGE_C R78, R79, R78, RZ ;  /* 0x0000004e4f4e723e */ /* 0x000fe400048070ff */
[----:B------:R-:W-:Y:S02]  /*8610*/  F2FP.SATFINITE.E4M3.F32.PACK_AB_MERGE_C R82, R83, R82, RZ ;  /* 0x000000525352723e */ /* 0x000fe400048070ff */
[----:B------:R-:W-:-:S02]  /*8620*/  F2FP.SATFINITE.E4M3.F32.PACK_AB_MERGE_C R36, R37, R36, RZ ;  /* 0x000000242524723e */ /* 0x000fc400048070ff */
[----:B------:R-:W-:Y:S02]  /*8630*/  F2FP.SATFINITE.E4M3.F32.PACK_AB_MERGE_C R72, R73, R72, RZ ;  /* 0x000000484948723e */ /* 0x000fe400048070ff */
[----:B------:R-:W-:Y:S02]  /*8640*/  F2FP.SATFINITE.E4M3.F32.PACK_AB_MERGE_C R76, R77, R76, RZ ;  /* 0x0000004c4d4c723e */ /* 0x000fe400048070ff */
[----:B------:R-:W-:Y:S02]  /*8650*/  F2FP.SATFINITE.E4M3.F32.PACK_AB_MERGE_C R80, R81, R80, RZ ;  /* 0x000000505150723e */ /* 0x000fe400048070ff */
[----:B------:R-:W-:Y:S02]  /*8660*/  F2FP.SATFINITE.E4M3.F32.PACK_AB_MERGE_C R38, R39, R38, RZ ;  /* 0x000000262726723e */ /* 0x000fe400048070ff */
[----:B------:R-:W-:Y:S01]  /*8670*/  F2FP.SATFINITE.E4M3.F32.PACK_AB_MERGE_C R70, R71, R70, RZ ;  /* 0x000000464746723e */ /* 0x000fe200048070ff */
[----:B0-----:R-:W-:Y:S01]  /*8680*/  IMAD.SHL.U32 R0, R145, 0x200, RZ ;  /* 0x0000020091007824 */ /* 0x001fe200078e00ff */
[----:B------:R-:W-:Y:S01]  /*8690*/  F2FP.SATFINITE.E4M3.F32.PACK_AB_MERGE_C R68, R69, R68, RZ ;  /* 0x000000444544723e */ /* 0x000fe200048070ff */
[----:B------:R-:W-:Y:S01]  /*86a0*/  IMAD.SHL.U32 R4, R145, 0x800, RZ ;  /* 0x0000080091047824 */ /* 0x000fe200078e00ff */
[----:B------:R-:W-:Y:S01]  /*86b0*/  F2FP.SATFINITE.E4M3.F32.PACK_AB_MERGE_C R84, R85, R84, RZ ;  /* 0x000000545554723e */ /* 0x000fe200048070ff */
[C---:B------:R-:W-:Y:S01]  /*86c0*/  IMAD.SHL.U32 R3, R145.reuse, 0x20, RZ ;  /* 0x0000002091037824 */ /* 0x040fe200078e00ff */
[----:B------:R-:W-:Y:S01]  /*86d0*/  LOP3.LUT R0, R0, 0x3000, RZ, 0xc0, !PT ;  /* 0x0000300000007812 */ /* 0x000fe200078ec0ff */
[C---:B------:R-:W-:Y:S01]  /*86e0*/  IMAD.SHL.U32 R5, R145.reuse, 0x4, RZ ;  /* 0x0000000491057824 */ /* 0x040fe200078e00ff */
[----:B------:R-:W-:Y:S01]  /*86f0*/  LOP3.LUT R4, R4, 0x3000, RZ, 0xc0, !PT ;  /* 0x0000300004047812 */ /* 0x000fe200078ec0ff */
[----:B------:R-:W-:Y:S01]  /*8700*/  IMAD.SHL.U32 R7, R145, 0x10, RZ ;  /* 0x0000001091077824 */ /* 0x000fe200078e00ff */
[----:B------:R-:W-:-:S02]  /*8710*/  LOP3.LUT R3, R0, 0x60, R3, 0xf8, !PT ;  /* 0x0000006000037812 */ /* 0x000fc400078ef803 */
[----:B------:R-:W-:Y:S02]  /*8720*/  F2FP.SATFINITE.E4M3.F32.PACK_AB_MERGE_C R52, R53, R52, RZ ;  /* 0x000000343534723e */ /* 0x000fe400048070ff */
[----:B------:R-:W-:Y:S02]  /*8730*/  F2FP.SATFINITE.E4M3.F32.PACK_AB_MERGE_C R54, R55, R54, RZ ;  /* 0x000000363736723e */ /* 0x000fe400048070ff */
[----:B------:R-:W-:Y:S01]  /*8740*/  F2FP.SATFINITE.E4M3.F32.PACK_AB_MERGE_C R86, R87, R86, RZ ;  /* 0x000000565756723e */ /* 0x000fe200048070ff */
[----:B------:R-:W-:Y:S01]  /*8750*/  ULEA UR4, UR13, UR12, 0x4 ;  /* 0x0000000c0d047291 */ /* 0x000fe2000f8e203f */
[----:B------:R-:W-:Y:S01]  /*8760*/  LOP3.LUT R0, R4, 0x7f0, R7, 0xf8, !PT ;  /* 0x000007f004007812 */ /* 0x000fe200078ef807 */
[----:B------:R-:W-:Y:S01]  /*8770*/  ULDC.64 UR6, c[0x0][0x228] ;  /* 0x00008a0000067ab9 */ /* 0x000fe20000000a00 */
[----:B------:R-:W-:Y:S02]  /*8780*/  PRMT R4, R24, 0x3340, R19 ;  /* 0x0000334018047816 */ /* 0x000fe40000000013 */
[----:B------:R-:W-:-:S02]  /*8790*/  LOP3.LUT R26, R26, 0xffff, RZ, 0xc0, !PT ;  /* 0x0000ffff1a1a7812 */ /* 0x000fc400078ec0ff */
[----:B------:R-:W-:Y:S02]  /*87a0*/  LOP3.LUT R33, R30, 0xffff, RZ, 0xc0, !PT ;  /* 0x0000ffff1e217812 */ /* 0x000fe400078ec0ff */
[----:B------:R-:W-:Y:S02]  /*87b0*/  LOP3.LUT R34, R34, 0xffff, RZ, 0xc0, !PT ;  /* 0x0000ffff22227812 */ /* 0x000fe400078ec0ff */
[----:B------:R-:W-:Y:S02]  /*87c0*/  LOP3.LUT R42, R42, 0xffff, RZ, 0xc0, !PT ;  /* 0x0000ffff2a2a7812 */ /* 0x000fe400078ec0ff */
[----:B------:R-:W-:Y:S02]  /*87d0*/  LOP3.LUT R35, R46, 0xffff, RZ, 0xc0, !PT ;  /* 0x0000ffff2e237812 */ /* 0x000fe400078ec0ff */
[----:B------:R-:W-:Y:S02]  /*87e0*/  LOP3.LUT R50, R50, 0xffff, RZ, 0xc0, !PT ;  /* 0x0000ffff32327812 */ /* 0x000fe400078ec0ff */
[----:B------:R-:W-:-:S02]  /*87f0*/  LOP3.LUT R40, R40, 0xffff, RZ, 0xc0, !PT ;  /* 0x0000ffff28287812 */ /* 0x000fc400078ec0ff */
[----:B------:R-:W-:Y:S02]  /*8800*/  LOP3.LUT R21, R44, 0xffff, RZ, 0xc0, !PT ;  /* 0x0000ffff2c157812 */ /* 0x000fe400078ec0ff */
[----:B------:R-:W-:Y:S02]  /*8810*/  LOP3.LUT R48, R48, 0xffff, RZ, 0xc0, !PT ;  /* 0x0000ffff30307812 */ /* 0x000fe400078ec0ff */
[----:B------:R-:W-:Y:S02]  /*8820*/  LOP3.LUT R56, R56, 0xffff, RZ, 0xc0, !PT ;  /* 0x0000ffff38387812 */ /* 0x000fe400078ec0ff */
[----:B------:R-:W-:Y:S02]  /*8830*/  LOP3.LUT R23, R60, 0xffff, RZ, 0xc0, !PT ;  /* 0x0000ffff3c177812 */ /* 0x000fe400078ec0ff */
[----:B------:R-:W-:Y:S02]  /*8840*/  LOP3.LUT R64, R64, 0xffff, RZ, 0xc0, !PT ;  /* 0x0000ffff40407812 */ /* 0x000fe400078ec0ff */
[----:B------:R-:W-:-:S02]  /*8850*/  PRMT R7, R48, 0x3340, R1 ;  /* 0x0000334030077816 */ /* 0x000fc40000000001 */
[----:B------:R-:W-:Y:S02]  /*8860*/  PRMT R13, R64, 0x3340, R1 ;  /* 0x00003340400d7816 */ /* 0x000fe40000000001 */
[----:B------:R-:W-:Y:S02]  /*8870*/  PRMT R6, R40, 0x3340, R21 ;  /* 0x0000334028067816 */ /* 0x000fe40000000015 */
[----:B------:R-:W-:Y:S02]  /*8880*/  PRMT R8, R56, 0x3340, R23 ;  /* 0x0000334038087816 */ /* 0x000fe40000000017 */
[----:B------:R-:W-:Y:S02]  /*8890*/  LOP3.LUT R58, R58, 0xffff, RZ, 0xc0, !PT ;  /* 0x0000ffff3a3a7812 */ /* 0x000fe400078ec0ff */
[----:B------:R-:W-:Y:S02]  /*88a0*/  LOP3.LUT R37, R62, 0xffff, RZ, 0xc0, !PT ;  /* 0x0000ffff3e257812 */ /* 0x000fe400078ec0ff */
[----:B------:R-:W-:-:S02]  /*88b0*/  LOP3.LUT R66, R66, 0xffff, RZ, 0xc0, !PT ;  /* 0x0000ffff42427812 */ /* 0x000fc400078ec0ff */
[----:B------:R-:W-:Y:S02]  /*88c0*/  LOP3.LUT R74, R74, 0xffff, RZ, 0xc0, !PT ;  /* 0x0000ffff4a4a7812 */ /* 0x000fe400078ec0ff */
[----:B------:R-:W-:Y:S02]  /*88d0*/  LOP3.LUT R41, R78, 0xffff, RZ, 0xc0, !PT ;  /* 0x0000ffff4e297812 */ /* 0x000fe400078ec0ff */
[----:B------:R-:W-:Y:S02]  /*88e0*/  LOP3.LUT R82, R82, 0xffff, RZ, 0xc0, !PT ;  /* 0x0000ffff52527812 */ /* 0x000fe400078ec0ff */
[----:B------:R-:W-:Y:S02]  /*88f0*/  PRMT R11, R6, 0x5410, R7 ;  /* 0x00005410060b7816 */ /* 0x000fe40000000007 */
[----:B------:R-:W-:Y:S02]  /*8900*/  PRMT R13, R8, 0x5410, R13 ;  /* 0x00005410080d7816 */ /* 0x000fe4000000000d */
[----:B------:R-:W-:-:S02]  /*8910*/  PRMT R7, R66, 0x3340, R1 ;  /* 0x0000334042077816 */ /* 0x000fc40000000001 */
[----:B------:R-:W-:Y:S02]  /*8920*/  PRMT R17, R82, 0x3340, R1 ;  /* 0x0000334052117816 */ /* 0x000fe40000000001 */
[----:B------:R-:W-:Y:S02]  /*8930*/  PRMT R6, R58, 0x3340, R37 ;  /* 0x000033403a067816 */ /* 0x000fe40000000025 */
[----:B------:R-:W-:Y:S02]  /*8940*/  PRMT R8, R74, 0x3340, R41 ;  /* 0x000033404a087816 */ /* 0x000fe40000000029 */
[----:B------:R-:W-:Y:S02]  /*8950*/  PRMT R29, R6, 0x5410, R7 ;  /* 0x00005410061d7816 */ /* 0x000fe40000000007 */
[----:B------:R-:W-:Y:S02]  /*8960*/  PRMT R31, R8, 0x5410, R17 ;  /* 0x00005410081f7816 */ /* 0x000fe40000000011 */
[----:B------:R-:W-:-:S02]  /*8970*/  SHF.R.U32.HI R7, RZ, 0x8, R48 ;  /* 0x00000008ff077819 */ /* 0x000fc40000011630 */
[----:B------:R-:W-:Y:S02]  /*8980*/  LOP3.LUT R72, R72, 0xffff, RZ, 0xc0, !PT ;  /* 0x0000ffff48487812 */ /* 0x000fe400078ec0ff */
[----:B------:R-:W-:Y:S02]  /*8990*/  LOP3.LUT R7, R7, 0xffff, RZ, 0xc0, !PT ;  /* 0x0000ffff07077812 */ /* 0x000fe400078ec0ff */
[----:B------:R-:W-:Y:S02]  /*89a0*/  LOP3.LUT R39, R76, 0xffff, RZ, 0xc0, !PT ;  /* 0x0000ffff4c277812 */ /* 0x000fe400078ec0ff */
[----:B------:R-:W-:Y:S02]  /*89b0*/  LOP3.LUT R80, R80, 0xffff, RZ, 0xc0, !PT ;  /* 0x0000ffff50507812 */ /* 0x000fe400078ec0ff */
[----:B------:R-:W-:Y:S02]  /*89c0*/  SHF.R.U32.HI R6, RZ, 0x8, R21 ;  /* 0x00000008ff067819 */ /* 0x000fe40000011615 */
[----:B------:R-:W-:-:S02]  /*89d0*/  PRMT R15, R80, 0x3340, R1 ;  /* 0x00003340500f7816 */ /* 0x000fc40000000001 */
[----:B------:R-:W-:Y:S02]  /*89e0*/  PRMT R10, R72, 0x3340, R39 ;  /* 0x00003340480a7816 */ /* 0x000fe40000000027 */
[----:B------:R-:W-:Y:S02]  /*89f0*/  LOP3.LUT R6, R6, 0xffff, RZ, 0xc0, !PT ;  /* 0x0000ffff06067812 */ /* 0x000fe400078ec0ff */
[----:B------:R-:W-:Y:S02]  /*8a00*/  PRMT R15, R10, 0x5410, R15 ;  /* 0x000054100a0f7816 */ /* 0x000fe4000000000f */
        /* <DEDUP_REMOVED lines=8> */
[----:B--2---:R-:W-:-:S04]  /*8a90*/  LOP3.LUT R2, R146, 0x300, RZ, 0xc0, !PT ;  /* 0x0000030092027812 */ /* 0x004fc800078ec0ff */
[----:B------:R-:W-:Y:S02]  /*8aa0*/  LOP3.LUT R2, R2, 0x70, R5, 0xf8, !PT ;  /* 0x0000007002027812 */ /* 0x000fe400078ef805 */
[----:B------:R-:W-:Y:S02]  /*8ab0*/  PRMT R5, R32, 0x3340, R1 ;  /* 0x0000334020057816 */ /* 0x000fe40000000001 */
[----:B------:R-:W-:Y:S02]  /*8ac0*/  LOP3.LUT R20, R3, R2, RZ, 0x3c, !PT ;  /* 0x0000000203147212 */ /* 0x000fe400078e3cff */
[----:B------:R-:W-:Y:S02]  /*8ad0*/  PRMT R9, R4, 0x5410, R5 ;  /* 0x0000541004097816 */ /* 0x000fe40000000005 */
[----:B------:R-:W-:Y:S02]  /*8ae0*/  PRMT R3, R34, 0x3340, R1 ;  /* 0x0000334022037816 */ /* 0x000fe40000000001 */
[----:B------:R-:W-:-:S02]  /*8af0*/  PRMT R2, R26, 0x3340, R33 ;  /* 0x000033401a027816 */ /* 0x000fc40000000021 */
[----:B------:R-:W-:Y:S02]  /*8b00*/  PRMT R5, R50, 0x3340, R1 ;  /* 0x0000334032057816 */ /* 0x000fe40000000001 */
[----:B------:R-:W-:Y:S02]  /*8b10*/  PRMT R4, R42, 0x3340, R35 ;  /* 0x000033402a047816 */ /* 0x000fe40000000023 */
[----:B------:R-:W-:Y:S02]  /*8b20*/  PRMT R25, R2, 0x5410, R3 ;  /* 0x0000541002197816 */ /* 0x000fe40000000003 */
[----:B------:R-:W-:Y:S02]  /*8b30*/  PRMT R27, R4, 0x5410, R5 ;  /* 0x00005410041b7816 */ /* 0x000fe40000000005 */
[----:B------:R-:W-:Y:S02]  /*8b40*/  SHF.R.U32.HI R2, RZ, 0x8, R24 ;  /* 0x00000008ff027819 */ /* 0x000fe40000011618 */
[----:B------:R-:W-:-:S02]  /*8b50*/  SHF.R.U32.HI R3, RZ, 0x8, R19 ;  /* 0x00000008ff037819 */ /* 0x000fc40000011613 */
[----:B------:R-:W-:Y:S02]  /*8b60*/  SHF.R.U32.HI R4, RZ, 0x8, R32 ;  /* 0x00000008ff047819 */ /* 0x000fe40000011620 */
[----:B------:R-:W-:Y:S02]  /*8b70*/  LOP3.LUT R3, R3, 0xffff, RZ, 0xc0, !PT ;  /* 0x0000ffff03037812 */ /* 0x000fe400078ec0ff */
[----:B------:R-:W-:Y:S02]  /*8b80*/  LOP3.LUT R2, R2, 0xffff, RZ, 0xc0, !PT ;  /* 0x0000ffff02027812 */ /* 0x000fe400078ec0ff */
[----:B------:R-:W-:Y:S02]  /*8b90*/  LOP3.LUT R4, R4, 0xffff, RZ, 0xc0, !PT ;  /* 0x0000ffff04047812 */ /* 0x000fe400078ec0ff */
[----:B------:R-:W-:Y:S02]  /*8ba0*/  PRMT R8, R2, 0x3340, R3 ;  /* 0x0000334002087816 */ /* 0x000fe40000000003 */
[----:B------:R-:W-:-:S02]  /*8bb0*/  PRMT R17, R4, 0x3340, R1 ;  /* 0x0000334004117816 */ /* 0x000fc40000000001 */
[----:B------:R-:W-:Y:S02]  /*8bc0*/  SHF.R.U32.HI R2, RZ, 0x8, R56 ;  /* 0x00000008ff027819 */ /* 0x000fe40000011638 */
[----:B------:R-:W-:Y:S02]  /*8bd0*/  SHF.R.U32.HI R3, RZ, 0x8, R23 ;  /* 0x00000008ff037819 */ /* 0x000fe40000011617 */
[----:B------:R-:W-:Y:S02]  /*8be0*/  SHF.R.U32.HI R4, RZ, 0x8, R64 ;  /* 0x00000008ff047819 */ /* 0x000fe40000011640 */
[----:B------:R-:W-:Y:S02]  /*8bf0*/  LOP3.LUT R3, R3, 0xffff, RZ, 0xc0, !PT ;  /* 0x0000ffff03037812 */ /* 0x000fe400078ec0ff */
[----:B------:R-:W-:Y:S02]  /*8c00*/  LOP3.LUT R2, R2, 0xffff, RZ, 0xc0, !PT ;  /* 0x0000ffff02027812 */ /* 0x000fe400078ec0ff */
[----:B------:R-:W-:-:S02]  /*8c10*/  SHF.R.U32.HI R5, RZ, 0x8, R40 ;  /* 0x00000008ff057819 */ /* 0x000fc40000011628 */
[----:B------:R-:W-:Y:S02]  /*8c20*/  LOP3.LUT R4, R4, 0xffff, RZ, 0xc0, !PT ;  /* 0x0000ffff04047812 */ /* 0x000fe400078ec0ff */
[----:B------:R-:W-:Y:S02]  /*8c30*/  PRMT R19, R7, 0x3340, R12 ;  /* 0x0000334007137816 */ /* 0x000fe4000000000c */
[----:B------:R-:W-:Y:S02]  /*8c40*/  SHF.R.U32.HI R7, RZ, 0x8, R80 ;  /* 0x00000008ff077819 */ /* 0x000fe40000011650 */
[----:B------:R-:W-:Y:S02]  /*8c50*/  PRMT R12, R2, 0x3340, R3 ;  /* 0x00003340020c7816 */ /* 0x000fe40000000003 */
[----:B------:R-:W-:Y:S02]  /*8c60*/  LOP3.LUT R5, R5, 0xffff, RZ, 0xc0, !PT ;  /* 0x0000ffff05057812 */ /* 0x000fe400078ec0ff */
[----:B------:R-:W-:-:S02]  /*8c70*/  PRMT R21, R4, 0x3340, R1 ;  /* 0x0000334004157816 */ /* 0x000fc40000000001 */
[----:B------:R-:W-:Y:S02]  /*8c80*/  SHF.R.U32.HI R2, RZ, 0x8, R26 ;  /* 0x00000008ff027819 */ /* 0x000fe4000001161a */
[----:B------:R-:W-:Y:S02]  /*8c90*/  SHF.R.U32.HI R3, RZ, 0x8, R33 ;  /* 0x00000008ff037819 */ /* 0x000fe40000011621 */
[----:B------:R-:W-:Y:S02]  /*8ca0*/  SHF.R.U32.HI R4, RZ, 0x8, R34 ;  /* 0x00000008ff047819 */ /* 0x000fe40000011622 */
[----:B------:R-:W-:Y:S02]  /*8cb0*/  LOP3.LUT R7, R7, 0xffff, RZ, 0xc0, !PT ;  /* 0x0000ffff07077812 */ /* 0x000fe400078ec0ff */
[----:B------:R-:W-:Y:S02]  /*8cc0*/  PRMT R10, R5, 0x3340, R6 ;  /* 0x00003340050a7816 */ /* 0x000fe40000000006 */
[----:B------:R-:W-:-:S02]  /*8cd0*/  LOP3.LUT R3, R3, 0xffff, RZ, 0xc0, !PT ;  /* 0x0000ffff03037812 */ /* 0x000fc400078ec0ff */
[----:B------:R-:W-:Y:S02]  /*8ce0*/  LOP3.LUT R2, R2, 0xffff, RZ, 0xc0, !PT ;  /* 0x0000ffff02027812 */ /* 0x000fe400078ec0ff */
[----:B------:R-:W-:Y:S02]  /*8cf0*/  SHF.R.U32.HI R5, RZ, 0x8, R72 ;  /* 0x00000008ff057819 */ /* 0x000fe40000011648 */
[----:B------:R-:W-:Y:S02]  /*8d00*/  SHF.R.U32.HI R6, RZ, 0x8, R39 ;  /* 0x00000008ff067819 */ /* 0x000fe40000011627 */
[----:B------:R-:W-:Y:S02]  /*8d10*/  LOP3.LUT R4, R4, 0xffff, RZ, 0xc0, !PT ;  /* 0x0000ffff04047812 */ /* 0x000fe400078ec0ff */
[----:B------:R-:W-:Y:S02]  /*8d20*/  PRMT R23, R7, 0x3340, R16 ;  /* 0x0000334007177816 */ /* 0x000fe40000000010 */
[----:B------:R-:W-:-:S02]  /*8d30*/  PRMT R16, R2, 0x3340, R3 ;  /* 0x0000334002107816 */ /* 0x000fc40000000003 */
[----:B------:R-:W-:Y:S02]  /*8d40*/  LOP3.LUT R6, R6, 0xffff, RZ, 0xc0, !PT ;  /* 0x0000ffff06067812 */ /* 0x000fe400078ec0ff */
[----:B------:R-:W-:Y:S02]  /*8d50*/  LOP3.LUT R5, R5, 0xffff, RZ, 0xc0, !PT ;  /* 0x0000ffff05057812 */ /* 0x000fe400078ec0ff */
[----:B------:R-:W-:Y:S02]  /*8d60*/  PRMT R33, R4, 0x3340, R1 ;  /* 0x0000334004217816 */ /* 0x000fe40000000001 */
[----:B------:R-:W-:Y:S02]  /*8d70*/  SHF.R.U32.HI R2, RZ, 0x8, R58 ;  /* 0x00000008ff027819 */ /* 0x000fe4000001163a */
[----:B------:R-:W-:Y:S02]  /*8d80*/  SHF.R.U32.HI R3, RZ, 0x8, R37 ;  /* 0x00000008ff037819 */ /* 0x000fe40000011625 */
[----:B------:R-:W-:-:S02]  /*8d90*/  SHF.R.U32.HI R4, RZ, 0x8, R66 ;  /* 0x00000008ff047819 */ /* 0x000fc40000011642 */
[----:B------:R-:W-:Y:S02]  /*8da0*/  PRMT R14, R5, 0x3340, R6 ;  /* 0x00003340050e7816 */ /* 0x000fe40000000006 */
[----:B------:R-:W-:Y:S02]  /*8db0*/  LOP3.LUT R3, R3, 0xffff, RZ, 0xc0, !PT ;  /* 0x0000ffff03037812 */ /* 0x000fe400078ec0ff */
[----:B------:R-:W-:Y:S02]  /*8dc0*/  LOP3.LUT R2, R2, 0xffff, RZ, 0xc0, !PT ;  /* 0x0000ffff02027812 */ /* 0x000fe400078ec0ff */
[----:B------:R-:W-:Y:S02]  /*8dd0*/  SHF.R.U32.HI R5, RZ, 0x8, R42 ;  /* 0x00000008ff057819 */ /* 0x000fe4000001162a */
[----:B------:R-:W-:Y:S02]  /*8de0*/  SHF.R.U32.HI R6, RZ, 0x8, R35 ;  /* 0x00000008ff067819 */ /* 0x000fe40000011623 */
[----:B------:R-:W-:-:S02]  /*8df0*/  SHF.R.U32.HI R7, RZ, 0x8, R50 ;  /* 0x00000008ff077819 */ /* 0x000fc40000011632 */
[----:B------:R-:W-:Y:S02]  /*8e00*/  LOP3.LUT R4, R4, 0xffff, RZ, 0xc0, !PT ;  /* 0x0000ffff04047812 */ /* 0x000fe400078ec0ff */
[----:B------:R-:W-:Y:S02]  /*8e10*/  PRMT R2, R2, 0x3340, R3 ;  /* 0x0000334002027816 */ /* 0x000fe40000000003 */
[----:B------:R-:W-:Y:S02]  /*8e20*/  LOP3.LUT R6, R6, 0xffff, RZ, 0xc0, !PT ;  /* 0x0000ffff06067812 */ /* 0x000fe400078ec0ff */
[----:B------:R-:W-:Y:S02]  /*8e30*/  LOP3.LUT R5, R5, 0xffff, RZ, 0xc0, !PT ;  /* 0x0000ffff05057812 */ /* 0x000fe400078ec0ff */
[----:B------:R-:W-:Y:S02]  /*8e40*/  LOP3.LUT R7, R7, 0xffff, RZ, 0xc0, !PT ;  /* 0x0000ffff07077812 */ /* 0x000fe400078ec0ff */
[----:B------:R-:W-:-:S02]  /*8e50*/  PRMT R3, R4, 0x3340, R1 ;  /* 0x0000334004037816 */ /* 0x000fc40000000001 */
[----:B------:R-:W-:Y:S02]  /*8e60*/  PRMT R18, R5, 0x3340, R6 ;  /* 0x0000334005127816 */ /* 0x000fe40000000006 */
[----:B------:R-:W-:Y:S02]  /*8e70*/  PRMT R35, R7, 0x3340, R22 ;  /* 0x0000334007237816 */ /* 0x000fe40000000016 */
[----:B------:R-:W-:Y:S02]  /*8e80*/  PRMT R3, R2, 0x5410, R3 ;  /* 0x0000541002037816 */ /* 0x000fe40000000003 */
[----:B------:R-:W-:Y:S02]  /*8e90*/  PRMT R35, R18, 0x5410, R35 ;  /* 0x0000541012237816 */ /* 0x000fe40000000023 */
[----:B------:R-:W-:Y:S02]  /*8ea0*/  PRMT R18, R3, 0x5210, R70 ;  /* 0x0000521003127816 */ /* 0x000fe40000000046 */
[----:B------:R-:W0:Y:S01]  /*8eb0*/  LDC R3, c[0x0][0x248] ;  /* 0x00009200ff037b82 */ /* 0x000e220000000800 */
[----:B------:R-:W-:-:S02]  /*8ec0*/  SHF.R.U32.HI R5, RZ, 0x8, R74 ;  /* 0x00000008ff057819 */ /* 0x000fc4000001164a */
[----:B------:R-:W-:Y:S02]  /*8ed0*/  SHF.R.U32.HI R6, RZ, 0x8, R41 ;  /* 0x00000008ff067819 */ /* 0x000fe40000011629 */
[----:B------:R-:W-:Y:S02]  /*8ee0*/  SHF.R.U32.HI R7, RZ, 0x8, R82 ;  /* 0x00000008ff077819 */ /* 0x000fe40000011652 */
        /* <DEDUP_REMOVED lines=19> */
[----:B------:R-:W-:Y:S01]  /*9020*/  PRMT R15, R31, 0x4210, R86 ;  /* 0x000042101f0f7816 */ /* 0x000fe20000000056 */
[----:B------:R-:W-:Y:S01]  /*9030*/  BAR.SYNC.DEFER_BLOCKING 0x0 ;  /* 0x0000000000007b1d */ /* 0x000fe20000010000 */
[----:B------:R-:W-:Y:S02]  /*9040*/  PRMT R16, R33, 0x5210, R38 ;  /* 0x0000521021107816 */ /* 0x000fe40000000026 */
[----:B------:R-:W-:-:S02]  /*9050*/  PRMT R17, R35, 0x5210, R54 ;  /* 0x0000521023117816 */ /* 0x000fc40000000036 */
[----:B------:R-:W-:Y:S02]  /*9060*/  PRMT R19, R37, 0x5210, R86 ;  /* 0x0000521025137816 */ /* 0x000fe40000000056 */
[----:B---3--:R-:W-:-:S04]  /*9070*/  ISETP.GE.AND P0, PT, R95, UR6, PT ;  /* 0x000000065f007c0c */ /* 0x008fc8000bf06270 */
[----:B-----5:R-:W-:Y:S02]  /*9080*/  ISETP.LT.AND P2, PT, R90, UR7, !P0 ;  /* 0x000000075a007c0c */ /* 0x020fe4000c741270 */
[----:B------:R-:W2:Y:S01]  /*9090*/  LDL.LU R90, [R1+0xac] ;  /* 0x0000ac00015a7983 */ /* 0x000ea20000300800 */
[C---:B----4-:R-:W-:Y:S02]  /*90a0*/  ISETP.LT.AND P4, PT, R89.reuse, UR7, !P0 ;  /* 0x0000000759007c0c */ /* 0x050fe4000c781270 */
[----:B------:R-:W-:Y:S01]  /*90b0*/  ISETP.LT.AND P6, PT, R88, UR7, !P0 ;  /* 0x0000000758007c0c */ /* 0x000fe2000c7c1270 */
[----:B------:R0:W-:Y:S04]  /*90c0*/  STS.128 [R20+UR4+0x80], R12 ;  /* 0x0000800c14007988 */ /* 0x0001e80008000c04 */
[----:B------:R1:W-:Y:S01]  /*90d0*/  STS.128 [R20+UR4+0x480], R16 ;  /* 0x0004801014007988 */ /* 0x0003e20008000c04 */
[----:B0-----:R-:W-:-:S03]  /*90e0*/  IMAD R15, R89, R3, RZ ;  /* 0x00000003590f7224 */ /* 0x001fc600078e02ff */
[----:B------:R-:W3:Y:S01]  /*90f0*/  LDL.LU R89, [R1+0xa8] ;  /* 0x0000a80001597983 */ /* 0x000ee20000300800 */
[----:B-1----:R-:W-:-:S03]  /*9100*/  IMAD R17, R88, R3, RZ ;  /* 0x0000000358117224 */ /* 0x002fc600078e02ff */
[----:B------:R-:W4:Y:S01]  /*9110*/  LDL.LU R88, [R1+0xa4] ;  /* 0x0000a40001587983 */ /* 0x000f220000300800 */
[----:B------:R-:W-:Y:S02]  /*9120*/  PRMT R5, R11, 0x4210, R52 ;  /* 0x000042100b057816 */ /* 0x000fe40000000034 */
[----:B------:R-:W-:Y:S01]  /*9130*/  PRMT R10, R21, 0x5210, R68 ;  /* 0x00005210150a7816 */ /* 0x000fe20000000044 */
[----:B------:R-:W-:Y:S01]  /*9140*/  USHF.R.U32.HI UR13, URZ, 0x2, UR13 ;  /* 0x000000023f0d7899 */ /* 0x000fe2000801160d */
[----:B------:R-:W-:Y:S01]  /*9150*/  PRMT R11, R23, 0x5210, R84 ;  /* 0x00005210170b7816 */ /* 0x000fe20000000054 */
[----:B------:R-:W-:Y:S04]  /*9160*/  STS.128 [R20+UR4], R4 ;  /* 0x0000000414007988 */ /* 0x000fe80008000c04 */
[----:B------:R0:W-:Y:S01]  /*9170*/  STS.128 [R20+UR4+0x400], R8 ;  /* 0x0004000814007988 */ /* 0x0001e20008000c04 */
[----:B------:R-:W-:Y:S01]  /*9180*/  LOP3.LUT R24, R0, UR13, RZ, 0x3c, !PT ;  /* 0x0000000d00187c12 */ /* 0x000fe2000f8e3cff */
[----:B------:R-:W-:Y:S01]  /*9190*/  ULDC UR4, c[0x0][0x244] ;  /* 0x0000910000047ab9 */ /* 0x000fe20000000800 */
[----:B------:R-:W-:Y:S02]  /*91a0*/  BAR.SYNC.DEFER_BLOCKING 0x0 ;  /* 0x0000000000007b1d */ /* 0x000fe40000010000 */
[----:B------:R-:W-:-:S02]  /*91b0*/  LOP3.LUT R26, R24, 0x40, RZ, 0x3c, !PT ;  /* 0x00000040181a7812 */ /* 0x000fc400078e3cff */
[----:B------:R-:W-:Y:S01]  /*91c0*/  ISETP.LT.AND P1, PT, R94, UR7, !P0 ;  /* 0x000000075e007c0c */ /* 0x000fe2000c721270 */
[-C--:B------:R-:W-:Y:S01]  /*91d0*/  IMAD R19, R92, R3.reuse, RZ ;  /* 0x000000035c137224 */ /* 0x080fe200078e02ff */
[----:B------:R-:W5:Y:S01]  /*91e0*/  LDL.LU R22, [R1+0xa0] ;  /* 0x0000a00001167983 */ /* 0x000f620000300800 */
[----:B------:R-:W-:Y:S01]  /*91f0*/  IMAD R2, R95, UR4, RZ ;  /* 0x000000045f027c24 */ /* 0x000fe2000f8e02ff */
[----:B------:R-:W-:Y:S01]  /*9200*/  ULDC.64 UR4, c[0x0][0x220] ;  /* 0x0000880000047ab9 */ /* 0x000fe20000000a00 */
[----:B------:R-:W-:Y:S01]  /*9210*/  IMAD R21, R94, R3, RZ ;  /* 0x000000035e157224 */ /* 0x000fe200078e02ff */
[----:B0-----:R-:W5:Y:S04]  /*9220*/  LDL.LU R20, [R1+0x9c] ;  /* 0x00009c0001147983 */ /* 0x001f680000300800 */
[----:B------:R-:W0:Y:S04]  /*9230*/  LDS.128 R4, [R24+UR12] ;  /* 0x0000000c18047984 */ /* 0x000e280008000c00 */
[----:B------:R-:W1:Y:S01]  /*9240*/  LDS.128 R8, [R26+UR12] ;  /* 0x0000000c1a087984 */ /* 0x000e620008000c00 */
[----:B------:R-:W-:-:S04]  /*9250*/  IADD3 R0, P3, R2, UR4, RZ ;  /* 0x0000000402007c10 */ /* 0x000fc8000ff7e0ff */
[----:B------:R-:W-:Y:S02]  /*9260*/  LEA.HI.X.SX32 R2, R2, UR5, 0x1, P3 ;  /* 0x0000000502027c11 */ /* 0x000fe400098f0eff */
[----:B------:R-:W-:-:S04]  /*9270*/  IADD3 R12, P3, R21, R0, RZ ;  /* 0x00000000150c7210 */ /* 0x000fc80007f7e0ff */
[----:B------:R-:W-:Y:S02]  /*9280*/  LEA.HI.X.SX32 R13, R21, R2, 0x1, P3 ;  /* 0x00000002150d7211 */ /* 0x000fe400018f0eff */
[----:B------:R-:W-:Y:S01]  /*9290*/  IADD3 R14, P3, R15, R0, RZ ;  /* 0x000000000f0e7210 */ /* 0x000fe20007f7e0ff */
[----:B------:R-:W-:-:S03]  /*92a0*/  IMAD R23, R91, R3, RZ ;  /* 0x000000035b177224 */ /* 0x000fc600078e02ff */
[----:B------:R-:W-:Y:S02]  /*92b0*/  LEA.HI.X.SX32 R15, R15, R2, 0x1, P3 ;  /* 0x000000020f0f7211 */ /* 0x000fe400018f0eff */
[----:B------:R-:W-:Y:S02]  /*92c0*/  ISETP.LT.AND P3, PT, R92, UR7, !P0 ;  /* 0x000000075c007c0c */ /* 0x000fe4000c761270 */
[----:B0-----:R-:W-:-:S05]  /*92d0*/  PRMT R25, R4, 0x7770, RZ ;  /* 0x0000777004197816 */ /* 0x001fca00000000ff */
[----:B------:R0:W-:Y:S01]  /*92e0*/  @P1 STG.E.U8 desc[UR14][R12.64], R25 ;  /* 0x000000190c001986 */ /* 0x0001e2000c10110e */
[C---:B------:R-:W-:Y:S02]  /*92f0*/  IADD3 R16, P1, R17.reuse, R0, RZ ;  /* 0x0000000011107210 */ /* 0x040fe40007f3e0ff */
[----:B-1----:R-:W-:Y:S02]  /*9300*/  PRMT R31, R8, 0x7770, RZ ;  /* 0x00007770081f7816 */ /* 0x002fe400000000ff */
[----:B------:R-:W-:Y:S02]  /*9310*/  LEA.HI.X.SX32 R17, R17, R2, 0x1, P1 ;  /* 0x0000000211117211 */ /* 0x000fe400008f0eff */
[----:B------:R-:W-:Y:S02]  /*9320*/  PRMT R29, R4, 0x7771, RZ ;  /* 0x00007771041d7816 */ /* 0x000fe400000000ff */
[----:B------:R-:W-:Y:S01]  /*9330*/  ISETP.LT.AND P1, PT, R91, UR7, !P0 ;  /* 0x000000075b007c0c */ /* 0x000fe2000c721270 */
[----:B------:R-:W-:Y:S01]  /*9340*/  @P4 STG.E.U8 desc[UR14][R14.64], R31 ;  /* 0x0000001f0e004986 */ /* 0x000fe2000c10110e */
[----:B0-----:R-:W-:-:S03]  /*9350*/  IADD3 R12, P4, R19, R0, RZ ;  /* 0x00000000130c7210 */ /* 0x001fc60007f9e0ff */
[----:B------:R0:W-:Y:S01]  /*9360*/  @P6 STG.E.U8 desc[UR14][R16.64], R29 ;  /* 0x0000001d10006986 */ /* 0x0001e2000c10110e */
[----:B------:R-:W-:Y:S02]  /*9370*/  IADD3 R18, P6, R23, R0, RZ ;  /* 0x0000000017127210 */ /* 0x000fe40007fde0ff */
[-C--:B------:R-:W-:Y:S02]  /*9380*/  LEA.HI.X.SX32 R13, R19, R2.reuse, 0x1, P4 ;  /* 0x00000002130d7211 */ /* 0x080fe400020f0eff */
[----:B------:R-:W-:Y:S02]  /*9390*/  PRMT R33, R8, 0x7771, RZ ;  /* 0x0000777108217816 */ /* 0x000fe400000000ff */
[----:B------:R-:W-:Y:S02]  /*93a0*/  LEA.HI.X.SX32 R19, R23, R2, 0x1, P6 ;  /* 0x0000000217137211 */ /* 0x000fe400030f0eff */
[----:B------:R-:W-:Y:S01]  /*93b0*/  PRMT R27, R4, 0x7772, RZ ;  /* 0x00007772041b7816 */ /* 0x000fe200000000ff */
[----:B------:R1:W-:Y:S04]  /*93c0*/  @P3 STG.E.U8 desc[UR14][R12.64], R33 ;  /* 0x000000210c003986 */ /* 0x0003e8000c10110e */
[----:B------:R5:W-:Y:S01]  /*93d0*/  @P1 STG.E.U8 desc[UR14][R18.64], R27 ;  /* 0x0000001b12001986 */ /* 0x000be2000c10110e */
[C---:B--2---:R-:W-:Y:S01]  /*93e0*/  ISETP.LT.AND P4, PT, R90.reuse, UR7, !P0 ;  /* 0x000000075a007c0c */ /* 0x044fe2000c781270 */
[----:B------:R-:W-:-:S02]  /*93f0*/  IMAD R25, R90, R3, RZ ;  /* 0x000000035a197224 */ /* 0x000fc400078e02ff */
[----:B------:R-:W2:Y:S01]  /*9400*/  LDL.LU R90, [R1+0x98] ;  /* 0x00009800015a7983 */ /* 0x000ea20000300800 */
[C---:B---3--:R-:W-:Y:S01]  /*9410*/  ISETP.LT.AND P3, PT, R89.reuse, UR7, !P0 ;  /* 0x0000000759007c0c */ /* 0x048fe2000c761270 */
[-C--:B0-----:R-:W-:Y:S02]  /*9420*/  IMAD R17, R89, R3.reuse, RZ ;  /* 0x0000000359117224 */ /* 0x081fe400078e02ff */
[----:B------:R-:W3:Y:S01]  /*9430*/  LDL.LU R89, [R1+0x94] ;  /* 0x0000940001597983 */ /* 0x000ee20000300800 */
[C---:B----4-:R-:W-:Y:S01]  /*9440*/  IMAD R23, R88.reuse, R3, RZ ;  /* 0x0000000358177224 */ /* 0x050fe200078e02ff */
[----:B------:R-:W-:Y:S02]  /*9450*/  ISETP.LT.AND P1, PT, R88, UR7, !P0 ;  /* 0x0000000758007c0c */ /* 0x000fe4000c721270 */
[----:B------:R-:W4:Y:S01]  /*9460*/  LDL.LU R88, [R1+0x90] ;  /* 0x0000900001587983 */ /* 0x000f220000300800 */
[----:B------:R-:W-:Y:S02]  /*9470*/  IADD3 R14, P6, R25, R0, RZ ;  /* 0x00000000190e7210 */ /* 0x000fe40007fde0ff */
[----:B------:R-:W-:-:S02]  /*9480*/  PRMT R31, R8, 0x7772, RZ ;  /* 0x00007772081f7816 */ /* 0x000fc400000000ff */
[----:B------:R-:W-:Y:S02]  /*9490*/  LEA.HI.X.SX32 R15, R25, R2, 0x1, P6 ;  /* 0x00000002190f7211 */ /* 0x000fe400030f0eff */
[C---:B------:R-:W-:Y:S02]  /*94a0*/  IADD3 R16, P6, R17.reuse, R0, RZ ;  /* 0x0000000011107210 */ /* 0x040fe40007fde0ff */
[----:B------:R-:W-:Y:S01]  /*94b0*/  PRMT R25, R4, 0x7773, RZ ;  /* 0x0000777304197816 */ /* 0x000fe200000000ff */
[----:B------:R0:W-:Y:S01]  /*94c0*/  @P4 STG.E.U8 desc[UR14][R14.64], R31 ;  /* 0x0000001f0e004986 */ /* 0x0001e2000c10110e */
[----:B------:R-:W-:Y:S02]  /*94d0*/  LEA.HI.X.SX32 R17, R17, R2, 0x1, P6 ;  /* 0x0000000211117211 */ /* 0x000fe400030f0eff */
[----:B-1----:R-:W-:Y:S02]  /*94e0*/  IADD3 R12, P4, R23, R0, RZ ;  /* 0x00000000170c7210 */ /* 0x002fe40007f9e0ff */
[C---:B-----5:R-:W-:Y:S01]  /*94f0*/  ISETP.LT.AND P6, PT, R22.reuse, UR7, !P0 ;  /* 0x0000000716007c0c */ /* 0x060fe2000c7c1270 */
[----:B------:R-:W-:-:S02]  /*9500*/  IMAD R19, R22, R3, RZ ;  /* 0x0000000316137224 */ /* 0x000fc400078e02ff */
[----:B------:R-:W5:Y:S01]  /*9510*/  LDL.LU R22, [R1+0x8c] ;  /* 0x00008c0001167983 */ /* 0x000f620000300800 */
[----:B------:R-:W-:Y:S01]  /*9520*/  LEA.HI.X.SX32 R13, R23, R2, 0x1, P4 ;  /* 0x00000002170d7211 */ /* 0x000fe200020f0eff */
[C---:B0-----:R-:W-:Y:S02]  /*9530*/  IMAD R15, R20.reuse, R3, RZ ;  /* 0x00000003140f7224 */ /* 0x041fe400078e02ff */
[----:B------:R-:W-:Y:S01]  /*9540*/  @P3 STG.E.U8 desc[UR14][R16.64], R25 ;  /* 0x0000001910003986 */ /* 0x000fe2000c10110e */
[----:B------:R-:W-:Y:S02]  /*9550*/  ISETP.LT.AND P3, PT, R20, UR7, !P0 ;  /* 0x0000000714007c0c */ /* 0x000fe4000c761270 */
[C---:B------:R-:W-:Y:S01]  /*9560*/  IADD3 R18, P4, R19.reuse, R0, RZ ;  /* 0x0000000013127210 */ /* 0x040fe20007f9e0ff */
[----:B------:R-:W5:Y:S01]  /*9570*/  LDL.LU R20, [R1+0x88] ;  /* 0x0000880001147983 */ /* 0x000f620000300800 */
[----:B------:R-:W-:Y:S02]  /*9580*/  PRMT R29, R8, 0x7773, RZ ;  /* 0x00007773081d7816 */ /* 0x000fe400000000ff */
[----:B------:R-:W-:Y:S01]  /*9590*/  LEA.HI.X.SX32 R19, R19, R2, 0x1, P4 ;  /* 0x0000000213137211 */ /* 0x000fe200020f0eff */
[----:B------:R-:W5:Y:S01]  /*95a0*/  LDL.LU R8, [R1+0x84] ;  /* 0x0000840001087983 */ /* 0x000f620000300800 */
[----:B------:R-:W-:-:S02]  /*95b0*/  IADD3 R14, P4, R15, R0, RZ ;  /* 0x000000000f0e7210 */ /* 0x000fc40007f9e0ff */
[----:B------:R-:W-:Y:S01]  /*95c0*/  PRMT R27, R5, 0x7770, RZ ;  /* 0x00007770051b7816 */ /* 0x000fe200000000ff */
[----:B------:R-:W5:Y:S01]  /*95d0*/  LDL.LU R4, [R1+0x148] ;  /* 0x0001480001047983 */ /* 0x000f620000300800 */
[----:B------:R-:W-:Y:S02]  /*95e0*/  LEA.HI.X.SX32 R15, R15, R2, 0x1, P4 ;  /* 0x000000020f0f7211 */ /* 0x000fe400020f0eff */
[----:B------:R-:W-:Y:S01]  /*95f0*/  PRMT R31, R9, 0x7770, RZ ;  /* 0x00007770091f7816 */ /* 0x000fe200000000ff */
[----:B------:R-:W-:Y:S04]  /*9600*/  @P1 STG.E.U8 desc[UR14][R12.64], R29 ;  /* 0x0000001d0c001986 */ /* 0x000fe8000c10110e */
[----:B------:R0:W-:Y:S04]  /*9610*/  @P6 STG.E.U8 desc[UR14][R18.64], R27 ;  /* 0x0000001b12006986 */ /* 0x0001e8000c10110e */
[----:B------:R1:W-:Y:S01]  /*9620*/  @P3 STG.E.U8 desc[UR14][R14.64], R31 ;  /* 0x0000001f0e003986 */ /* 0x0003e2000c10110e */
[C---:B----4-:R-:W-:Y:S01]  /*9630*/  ISETP.LT.AND P3, PT, R88.reuse, UR7, !P0 ;  /* 0x0000000758007c0c */ /* 0x050fe2000c761270 */
[----:B0-----:R-:W-:-:S02]  /*9640*/  IMAD R19, R88, R3, RZ ;  /* 0x0000000358137224 */ /* 0x001fc400078e02ff */
[----:B------:R-:W4:Y:S01]  /*9650*/  LDL.LU R88, [R1+0x144] ;  /* 0x0001440001587983 */ /* 0x000f220000300800 */
[CC--:B--2---:R-:W-:Y:S01]  /*9660*/  IMAD R23, R90.reuse, R3.reuse, RZ ;  /* 0x000000035a177224 */ /* 0x0c4fe200078e02ff */
[----:B------:R-:W-:Y:S01]  /*9670*/  ISETP.LT.AND P1, PT, R90, UR7, !P0 ;  /* 0x000000075a007c0c */ /* 0x000fe2000c721270 */
[C---:B---3--:R-:W-:Y:S01]  /*9680*/  IMAD R13, R89.reuse, R3, RZ ;  /* 0x00000003590d7224 */ /* 0x048fe200078e02ff */
[----:B------:R-:W-:Y:S01]  /*9690*/  ISETP.LT.AND P4, PT, R89, UR7, !P0 ;  /* 0x0000000759007c0c */ /* 0x000fe2000c781270 */
[----:B------:R-:W2:Y:S01]  /*96a0*/  LDL.LU R90, [R1+0x140] ;  /* 0x00014000015a7983 */ /* 0x000ea20000300800 */
[----:B------:R-:W-:Y:S02]  /*96b0*/  IADD3 R16, P6, R23, R0, RZ ;  /* 0x0000000017107210 */ /* 0x000fe40007fde0ff */
[----:B------:R-:W-:Y:S01]  /*96c0*/  PRMT R25, R5, 0x7771, RZ ;  /* 0x0000777105197816 */ /* 0x000fe200000000ff */
[----:B------:R-:W3:Y:S01]  /*96d0*/  LDL.LU R89, [R1+0x80] ;  /* 0x0000800001597983 */ /* 0x000ee20000300800 */
[----:B------:R-:W-:-:S02]  /*96e0*/  LEA.HI.X.SX32 R17, R23, R2, 0x1, P6 ;  /* 0x0000000217117211 */ /* 0x000fc400030f0eff */
[----:B------:R-:W-:Y:S02]  /*96f0*/  IADD3 R12, P6, R13, R0, RZ ;  /* 0x000000000d0c7210 */ /* 0x000fe40007fde0ff */
[----:B------:R-:W-:Y:S02]  /*9700*/  PRMT R29, R9, 0x7771, RZ ;  /* 0x00007771091d7816 */ /* 0x000fe400000000ff */
[----:B------:R-:W-:Y:S01]  /*9710*/  LEA.HI.X.SX32 R13, R13, R2, 0x1, P6 ;  /* 0x000000020d0d7211 */ /* 0x000fe200030f0eff */
[----:B------:R0:W-:Y:S01]  /*9720*/  @P1 STG.E.U8 desc[UR14][R16.64], R25 ;  /* 0x0000001910001986 */ /* 0x0001e2000c10110e */
[C---:B-----5:R-:W-:Y:S01]  /*9730*/  IMAD R23, R22.reuse, R3, RZ ;  /* 0x0000000316177224 */ /* 0x060fe200078e02ff */
[----:B------:R-:W-:Y:S02]  /*9740*/  ISETP.LT.AND P1, PT, R22, UR7, !P0 ;  /* 0x0000000716007c0c */ /* 0x000fe4000c721270 */
[----:B------:R5:W-:Y:S01]  /*9750*/  @P4 STG.E.U8 desc[UR14][R12.64], R29 ;  /* 0x0000001d0c004986 */ /* 0x000be2000c10110e */
[----:B------:R-:W-:-:S02]  /*9760*/  IADD3 R18, P6, R19, R0, RZ ;  /* 0x0000000013127210 */ /* 0x000fc40007fde0ff */
[----:B-1----:R-:W-:Y:S01]  /*9770*/  IADD3 R14, P4, R23, R0, RZ ;  /* 0x00000000170e7210 */ /* 0x002fe20007f9e0ff */
[----:B------:R-:W2:Y:S01]  /*9780*/  LDL.LU R22, [R1+0x13c] ;  /* 0x00013c0001167983 */ /* 0x000ea20000300800 */
[-C--:B0-----:R-:W-:Y:S01]  /*9790*/  IMAD R17, R20, R3.reuse, RZ ;  /* 0x0000000314117224 */ /* 0x081fe200078e02ff */
[-C--:B------:R-:W-:Y:S02]  /*97a0*/  LEA.HI.X.SX32 R19, R19, R2.reuse, 0x1, P6 ;  /* 0x0000000213137211 */ /* 0x080fe400030f0eff */
[----:B------:R-:W-:Y:S02]  /*97b0*/  PRMT R25, R5, 0x7772, RZ ;  /* 0x0000777205197816 */ /* 0x000fe400000000ff */
[----:B------:R-:W-:Y:S01]  /*97c0*/  LEA.HI.X.SX32 R15, R23, R2, 0x1, P4 ;  /* 0x00000002170f7211 */ /* 0x000fe200020f0eff */
[----:B-----5:R-:W-:Y:S01]  /*97d0*/  IMAD R13, R8, R3, RZ ;  /* 0x00000003080d7224 */ /* 0x020fe200078e02ff */
[----:B------:R-:W-:Y:S02]  /*97e0*/  PRMT R27, R9, 0x7772, RZ ;  /* 0x00007772091b7816 */ /* 0x000fe400000000ff */
[C---:B------:R-:W-:Y:S01]  /*97f0*/  IADD3 R16, P4, R17.reuse, R0, RZ ;  /* 0x0000000011107210 */ /* 0x040fe20007f9e0ff */
[----:B------:R0:W-:Y:S03]  /*9800*/  @P3 STG.E.U8 desc[UR14][R18.64], R25 ;  /* 0x0000001912003986 */ /* 0x0001e6000c10110e */
[----:B------:R-:W-:Y:S01]  /*9810*/  LEA.HI.X.SX32 R17, R17, R2, 0x1, P4 ;  /* 0x0000000211117211 */ /* 0x000fe200020f0eff */
[----:B------:R1:W-:Y:S01]  /*9820*/  @P1 STG.E.U8 desc[UR14][R14.64], R27 ;  /* 0x0000001b0e001986 */ /* 0x0003e2000c10110e */
[----:B------:R-:W-:-:S02]  /*9830*/  ISETP.LT.AND P4, PT, R4, UR7, !P0 ;  /* 0x0000000704007c0c */ /* 0x000fc4000c781270 */
[----:B------:R-:W-:Y:S02]  /*9840*/  IADD3 R4, P1, R13, R0, RZ ;  /* 0x000000000d047210 */ /* 0x000fe40007f3e0ff */
[----:B------:R-:W-:Y:S02]  /*9850*/  PRMT R23, R5, 0x7773, RZ ;  /* 0x0000777305177816 */ /* 0x000fe400000000ff */
[----:B------:R-:W-:Y:S02]  /*9860*/  ISETP.LT.AND P6, PT, R20, UR7, !P0 ;  /* 0x0000000714007c0c */ /* 0x000fe4000c7c1270 */
[----:B------:R-:W-:Y:S01]  /*9870*/  LEA.HI.X.SX32 R5, R13, R2, 0x1, P1 ;  /* 0x000000020d057211 */ /* 0x000fe200008f0eff */
[----:B------:R-:W5:Y:S01]  /*9880*/  LDL.LU R20, [R1+0x138] ;  /* 0x0001380001147983 */ /* 0x000f620000300800 */
[----:B----4-:R-:W-:-:S03]  /*9890*/  ISETP.LT.AND P1, PT, R88, UR7, !P0 ;  /* 0x0000000758007c0c */ /* 0x010fc6000c721270 */
[----:B------:R-:W4:Y:S01]  /*98a0*/  LDL.LU R88, [R1+0x134] ;  /* 0x0001340001587983 */ /* 0x000f220000300800 */
[----:B------:R-:W-:Y:S01]  /*98b0*/  ISETP.LT.AND P3, PT, R8, UR7, !P0 ;  /* 0x0000000708007c0c */ /* 0x000fe2000c761270 */
[----:B------:R-:W-:Y:S01]  /*98c0*/  IMAD R21, R3, 0x40, R21 ;  /* 0x0000004003157824 */ /* 0x000fe200078e0215 */
[----:B0-----:R-:W-:-:S03]  /*98d0*/  PRMT R25, R9, 0x7773, RZ ;  /* 0x0000777309197816 */ /* 0x001fc600000000ff */
[----:B------:R0:W-:Y:S01]  /*98e0*/  @P6 STG.E.U8 desc[UR14][R16.64], R23 ;  /* 0x0000001710006986 */ /* 0x0001e2000c10110e */
[----:B------:R-:W-:Y:S01]  /*98f0*/  ISETP.LT.AND P5, PT, R93, UR7, !P0 ;  /* 0x000000075d007c0c */ /* 0x000fe2000c7a1270 */
[----:B------:R-:W-:Y:S01]  /*9900*/  IMAD R13, R3, 0x4, R21 ;  /* 0x00000004030d7824 */ /* 0x000fe200078e0215 */
[C---:B------:R-:W-:Y:S01]  /*9910*/  IADD3 R8, P6, R21.reuse, R0, RZ ;  /* 0x0000000015087210 */ /* 0x040fe20007fde0ff */
[----:B------:R-:W4:Y:S01]  /*9920*/  LDL.LU R18, [R1+0x7c] ;  /* 0x00007c0001127983 */ /* 0x000f220000300800 */
[----:B-1----:R-:W-:Y:S02]  /*9930*/  PRMT R27, R10, 0x7770, RZ ;  /* 0x000077700a1b7816 */ /* 0x002fe400000000ff */
[----:B------:R-:W-:Y:S01]  /*9940*/  LEA.HI.X.SX32 R9, R21, R2, 0x1, P6 ;  /* 0x0000000215097211 */ /* 0x000fe200030f0eff */
[----:B------:R1:W-:Y:S01]  /*9950*/  @P3 STG.E.U8 desc[UR14][R4.64], R25 ;  /* 0x0000001904003986 */ /* 0x0003e2000c10110e */
[----:B------:R-:W-:Y:S01]  /*9960*/  IADD3 R12, P3, R13, R0, RZ ;  /* 0x000000000d0c7210 */ /* 0x000fe20007f7e0ff */
[----:B0-----:R-:W-:Y:S01]  /*9970*/  IMAD R17, R3, 0x4, R13 ;  /* 0x0000000403117824 */ /* 0x001fe200078e020d */
[----:B------:R-:W-:Y:S01]  /*9980*/  PRMT R21, R6, 0x7770, RZ ;  /* 0x0000777006157816 */ /* 0x000fe200000000ff */
[----:B---3--:R-:W-:Y:S01]  /*9990*/  IMAD R19, R89, R3, RZ ;  /* 0x0000000359137224 */ /* 0x008fe200078e02ff */
[----:B------:R-:W-:Y:S01]  /*99a0*/  LEA.HI.X.SX32 R13, R13, R2, 0x1, P3 ;  /* 0x000000020d0d7211 */ /* 0x000fe200018f0eff */
[----:B------:R-:W3:Y:S01]  /*99b0*/  LDL.LU R16, [R1+0x130] ;  /* 0x0001300001107983 */ /* 0x000ee20000300800 */
[----:B------:R-:W-:-:S03]  /*99c0*/  ISETP.LT.AND P3, PT, R89, UR7, !P0 ;  /* 0x0000000759007c0c */ /* 0x000fc6000c761270 */
[----:B------:R-:W-:Y:S01]  /*99d0*/  @P2 STG.E.U8 desc[UR14][R8.64], R21 ;  /* 0x0000001508002986 */ /* 0x000fe2000c10110e */
[----:B------:R-:W-:-:S03]  /*99e0*/  IADD3 R14, P2, R17, R0, RZ ;  /* 0x00000000110e7210 */ /* 0x000fc60007f5e0ff */
[----:B------:R0:W-:Y:S01]  /*99f0*/  @P5 STG.E.U8 desc[UR14][R12.64], R27 ;  /* 0x0000001b0c005986 */ /* 0x0001e2000c10110e */
[----:B-1----:R-:W-:Y:S02]  /*9a00*/  IADD3 R4, P5, R19, R0, RZ ;  /* 0x0000000013047210 */ /* 0x002fe40007fbe0ff */
[-C--:B------:R-:W-:Y:S02]  /*9a10*/  LEA.HI.X.SX32 R15, R17, R2.reuse, 0x1, P2 ;  /* 0x00000002110f7211 */ /* 0x080fe400010f0eff */
[----:B------:R-:W-:Y:S02]  /*9a20*/  PRMT R23, R6, 0x7771, RZ ;  /* 0x0000777106177816 */ /* 0x000fe400000000ff */
[----:B------:R-:W-:Y:S02]  /*9a30*/  LEA.HI.X.SX32 R5, R19, R2, 0x1, P5 ;  /* 0x0000000213057211 */ /* 0x000fe400028f0eff */
[----:B------:R-:W-:Y:S01]  /*9a40*/  PRMT R25, R10, 0x7771, RZ ;  /* 0x000077710a197816 */ /* 0x000fe200000000ff */
[----:B------:R1:W-:Y:S01]  /*9a50*/  @P4 STG.E.U8 desc[UR14][R14.64], R23 ;  /* 0x000000170e004986 */ /* 0x0003e2000c10110e */
[----:B--2---:R-:W-:-:S03]  /*9a60*/  ISETP.LT.AND P2, PT, R22, UR7, !P0 ;  /* 0x0000000716007c0c */ /* 0x004fc6000c741270 */
[----:B------:R-:W2:Y:S04]  /*9a70*/  LDL.LU R22, [R1+0x12c] ;  /* 0x00012c0001167983 */ /* 0x000ea80000300800 */
[----:B------:R1:W-:Y:S01]  /*9a80*/  @P3 STG.E.U8 desc[UR14][R4.64], R25 ;  /* 0x0000001904003986 */ /* 0x0003e2000c10110e */
[----:B-----5:R-:W-:-:S03]  /*9a90*/  ISETP.LT.AND P4, PT, R20, UR7, !P0 ;  /* 0x0000000714007c0c */ /* 0x020fc6000c781270 */
[----:B------:R-:W5:Y:S01]  /*9aa0*/  LDL.LU R20, [R1+0x128] ;  /* 0x0001280001147983 */ /* 0x000f620000300800 */
[----:B----4-:R-:W-:-:S03]  /*9ab0*/  ISETP.LT.AND P3, PT, R88, UR7, !P0 ;  /* 0x0000000758007c0c */ /* 0x010fc6000c761270 */
[----:B------:R-:W4:Y:S01]  /*9ac0*/  LDL.LU R88, [R1+0x78] ;  /* 0x0000780001587983 */ /* 0x000f220000300800 */
[----:B------:R-:W-:Y:S01]  /*9ad0*/  IMAD R17, R3, 0x8, R17 ;  /* 0x0000000803117824 */ /* 0x000fe200078e0211 */
[----:B------:R-:W-:-:S03]  /*9ae0*/  ISETP.LT.AND P6, PT, R90, UR7, !P0 ;  /* 0x000000075a007c0c */ /* 0x000fc6000c7c1270 */
[----:B0-----:R-:W-:Y:S01]  /*9af0*/  IMAD R13, R3, 0x4, R17 ;  /* 0x00000004030d7824 */ /* 0x001fe200078e0211 */
[C---:B------:R-:W-:Y:S02]  /*9b00*/  IADD3 R8, P5, R17.reuse, R0, RZ ;  /* 0x0000000011087210 */ /* 0x040fe40007fbe0ff */
[----:B------:R-:W-:Y:S02]  /*9b10*/  PRMT R21, R6, 0x7772, RZ ;  /* 0x0000777206157816 */ /* 0x000fe400000000ff */
[----:B------:R-:W-:Y:S01]  /*9b20*/  LEA.HI.X.SX32 R9, R17, R2, 0x1, P5 ;  /* 0x0000000211097211 */ /* 0x000fe200028f0eff */
[----:B------:R-:W-:Y:S01]  /*9b30*/  IMAD R17, R3, 0x4, R13 ;  /* 0x0000000403117824 */ /* 0x000fe200078e020d */
[C---:B------:R-:W-:Y:S01]  /*9b40*/  IADD3 R12, P5, R13.reuse, R0, RZ ;  /* 0x000000000d0c7210 */ /* 0x040fe20007fbe0ff */
[----:B------:R-:W-:Y:S01]  /*9b50*/  IMAD R19, R18, R3, RZ ;  /* 0x0000000312137224 */ /* 0x000fe200078e02ff */
[----:B------:R-:W-:Y:S01]  /*9b60*/  PRMT R27, R10, 0x7772, RZ ;  /* 0x000077720a1b7816 */ /* 0x000fe200000000ff */
[----:B------:R0:W-:Y:S01]  /*9b70*/  @P1 STG.E.U8 desc[UR14][R8.64], R21 ;  /* 0x0000001508001986 */ /* 0x0001e2000c10110e */
[----:B------:R-:W-:-:S02]  /*9b80*/  LEA.HI.X.SX32 R13, R13, R2, 0x1, P5 ;  /* 0x000000020d0d7211 */ /* 0x000fc400028f0eff */
[C---:B-1----:R-:W-:Y:S02]  /*9b90*/  IADD3 R14, P1, R17.reuse, R0, RZ ;  /* 0x00000000110e7210 */ /* 0x042fe40007f3e0ff */
[----:B------:R-:W-:Y:S01]  /*9ba0*/  ISETP.LT.AND P5, PT, R18, UR7, !P0 ;  /* 0x0000000712007c0c */ /* 0x000fe2000c7a1270 */
[----:B------:R-:W-:Y:S01]  /*9bb0*/  @P6 STG.E.U8 desc[UR14][R12.64], R27 ;  /* 0x0000001b0c006986 */ /* 0x000fe2000c10110e */
[----:B------:R-:W-:Y:S01]  /*9bc0*/  LEA.HI.X.SX32 R15, R17, R2, 0x1, P1 ;  /* 0x00000002110f7211 */ /* 0x000fe200008f0eff */
[----:B------:R-:W-:Y:S01]  /*9bd0*/  IMAD R17, R3, 0x8, R17 ;  /* 0x0000000803117824 */ /* 0x000fe200078e0211 */
[C---:B------:R-:W-:Y:S01]  /*9be0*/  IADD3 R4, P6, R19.reuse, R0, RZ ;  /* 0x0000000013047210 */ /* 0x040fe20007fde0ff */
[----:B------:R-:W2:Y:S01]  /*9bf0*/  LDL.LU R18, [R1+0x124] ;  /* 0x0001240001127983 */ /* 0x000ea20000300800 */
[----:B---3--:R-:W-:Y:S02]  /*9c00*/  ISETP.LT.AND P1, PT, R16, UR7, !P0 ;  /* 0x0000000710007c0c */ /* 0x008fe4000c721270 */
[----:B------:R-:W-:Y:S01]  /*9c10*/  LEA.HI.X.SX32 R5, R19, R2, 0x1, P6 ;  /* 0x0000000213057211 */ /* 0x000fe200030f0eff */
[----:B------:R-:W3:Y:S01]  /*9c20*/  LDL.LU R16, [R1+0x120] ;  /* 0x0001200001107983 */ /* 0x000ee20000300800 */
[----:B0-----:R-:W-:-:S02]  /*9c30*/  IADD3 R8, P6, R17, R0, RZ ;  /* 0x0000000011087210 */ /* 0x001fc40007fde0ff */
[----:B------:R-:W-:Y:S01]  /*9c40*/  PRMT R23, R6, 0x7773, RZ ;  /* 0x0000777306177816 */ /* 0x000fe200000000ff */
[----:B------:R-:W3:Y:S01]  /*9c50*/  LDL.LU R90, [R1+0x11c] ;  /* 0x00011c00015a7983 */ /* 0x000ee20000300800 */
[----:B------:R-:W-:Y:S02]  /*9c60*/  PRMT R25, R10, 0x7773, RZ ;  /* 0x000077730a197816 */ /* 0x000fe400000000ff */
[----:B------:R-:W-:Y:S01]  /*9c70*/  LEA.HI.X.SX32 R9, R17, R2, 0x1, P6 ;  /* 0x0000000211097211 */ /* 0x000fe200030f0eff */
[----:B------:R-:W3:Y:S01]  /*9c80*/  LDL.LU R89, [R1+0x74] ;  /* 0x0000740001597983 */ /* 0x000ee20000300800 */
[----:B------:R-:W-:-:S03]  /*9c90*/  PRMT R19, R7, 0x7770, RZ ;  /* 0x0000777007137816 */ /* 0x000fc600000000ff */
[----:B------:R-:W-:Y:S04]  /*9ca0*/  @P2 STG.E.U8 desc[UR14][R14.64], R23 ;  /* 0x000000170e002986 */ /* 0x000fe8000c10110e */
[----:B------:R0:W-:Y:S04]  /*9cb0*/  @P5 STG.E.U8 desc[UR14][R4.64], R25 ;  /* 0x0000001904005986 */ /* 0x0001e8000c10110e */
[----:B------:R1:W-:Y:S01]  /*9cc0*/  @P4 STG.E.U8 desc[UR14][R8.64], R19 ;  /* 0x0000001308004986 */ /* 0x0003e2000c10110e */
[C---:B----4-:R-:W-:Y:S01]  /*9cd0*/  ISETP.LT.AND P4, PT, R88.reuse, UR7, !P0 ;  /* 0x0000000758007c0c */ /* 0x050fe2000c781270 */
[----:B0-----:R-:W-:-:S02]  /*9ce0*/  IMAD R5, R88, R3, RZ ;  /* 0x0000000358057224 */ /* 0x001fc400078e02ff */
[----:B------:R-:W4:Y:S01]  /*9cf0*/  LDL.LU R88, [R1+0x118] ;  /* 0x0001180001587983 */ /* 0x000f220000300800 */
[C---:B------:R-:W-:Y:S01]  /*9d00*/  IMAD R13, R3.reuse, 0x4, R17 ;  /* 0x00000004030d7824 */ /* 0x040fe200078e0211 */
[----:B-----5:R-:W-:Y:S02]  /*9d10*/  ISETP.LT.AND P6, PT, R20, UR7, !P0 ;  /* 0x0000000714007c0c */ /* 0x020fe4000c7c1270 */
[----:B--2---:R-:W-:Y:S01]  /*9d20*/  ISETP.LT.AND P2, PT, R22, UR7, !P0 ;  /* 0x0000000716007c0c */ /* 0x004fe2000c741270 */
[----:B------:R-:W-:Y:S01]  /*9d30*/  IMAD R17, R3, 0x4, R13 ;  /* 0x0000000403117824 */ /* 0x000fe200078e020d */
[C---:B------:R-:W-:Y:S01]  /*9d40*/  IADD3 R20, P5, R13.reuse, R0, RZ ;  /* 0x000000000d147210 */ /* 0x040fe20007fbe0ff */
[----:B------:R-:W2:Y:S03]  /*9d50*/  LDL.LU R6, [R1+0x114] ;  /* 0x0001140001067983 */ /* 0x000ea60000300800 */
[----:B------:R-:W-:Y:S01]  /*9d60*/  LEA.HI.X.SX32 R21, R13, R2, 0x1, P5 ;  /* 0x000000020d157211 */ /* 0x000fe200028f0eff */
[----:B-1----:R-:W-:Y:S01]  /*9d70*/  IMAD R9, R3, 0x8, R17 ;  /* 0x0000000803097824 */ /* 0x002fe200078e0211 */
[C---:B------:R-:W-:Y:S01]  /*9d80*/  IADD3 R22, P5, R17.reuse, R0, RZ ;  /* 0x0000000011167210 */ /* 0x040fe20007fbe0ff */
[----:B------:R-:W5:Y:S03]  /*9d90*/  LDL.LU R10, [R1+0x70] ;  /* 0x00007000010a7983 */ /* 0x000f660000300800 */
[----:B------:R-:W-:Y:S01]  /*9da0*/  LEA.HI.X.SX32 R23, R17, R2, 0x1, P5 ;  /* 0x0000000211177211 */ /* 0x000fe200028f0eff */
[----:B------:R-:W0:Y:S01]  /*9db0*/  LDS.128 R12, [R24+UR12+0x800] ;  /* 0x0008000c180c7984 */ /* 0x000e220008000c00 */
[----:B------:R-:W-:-:S02]  /*9dc0*/  IADD3 R4, P5, R5, R0, RZ ;  /* 0x0000000005047210 */ /* 0x000fc40007fbe0ff */
[----:B------:R-:W-:Y:S02]  /*9dd0*/  PRMT R27, R11, 0x7770, RZ ;  /* 0x000077700b1b7816 */ /* 0x000fe400000000ff */
[----:B------:R-:W-:Y:S02]  /*9de0*/  LEA.HI.X.SX32 R5, R5, R2, 0x1, P5 ;  /* 0x0000000205057211 */ /* 0x000fe400028f0eff */
[----:B------:R-:W-:Y:S01]  /*9df0*/  IADD3 R8, P5, R9, R0, RZ ;  /* 0x0000000009087210 */ /* 0x000fe20007fbe0ff */
[----:B------:R1:W-:Y:S01]  /*9e00*/  @P3 STG.E.U8 desc[UR14][R20.64], R27 ;  /* 0x0000001b14003986 */ /* 0x0003e2000c10110e */
[----:B------:R-:W-:Y:S02]  /*9e10*/  PRMT R25, R7, 0x7771, RZ ;  /* 0x0000777107197816 */ /* 0x000fe400000000ff */
[----:B------:R-:W-:Y:S02]  /*9e20*/  PRMT R33, R11, 0x7771, RZ ;  /* 0x000077710b217816 */ /* 0x000fe400000000ff */
[----:B------:R-:W-:Y:S01]  /*9e30*/  PRMT R29, R7, 0x7772, RZ ;  /* 0x00007772071d7816 */ /* 0x000fe200000000ff */
[----:B------:R3:W-:Y:S01]  /*9e40*/  @P1 STG.E.U8 desc[UR14][R22.64], R25 ;  /* 0x0000001916001986 */ /* 0x0007e2000c10110e */
[----:B-1----:R-:W-:Y:S01]  /*9e50*/  IMAD R21, R3, 0x4, R9 ;  /* 0x0000000403157824 */ /* 0x002fe200078e0209 */
[----:B------:R-:W-:-:S02]  /*9e60*/  LEA.HI.X.SX32 R9, R9, R2, 0x1, P5 ;  /* 0x0000000209097211 */ /* 0x000fc400028f0eff */
[----:B------:R-:W-:Y:S01]  /*9e70*/  @P4 STG.E.U8 desc[UR14][R4.64], R33 ;  /* 0x0000002104004986 */ /* 0x000fe2000c10110e */
[----:B---3--:R-:W-:Y:S02]  /*9e80*/  ISETP.LT.AND P5, PT, R90, UR7, !P0 ;  /* 0x000000075a007c0c */ /* 0x008fe4000c7a1270 */
[----:B------:R-:W-:Y:S01]  /*9e90*/  IADD3 R20, P4, R21, R0, RZ ;  /* 0x0000000015147210 */ /* 0x000fe20007f9e0ff */
[----:B------:R-:W-:Y:S01]  /*9ea0*/  IMAD R25, R3, 0x4, R21 ;  /* 0x0000000403197824 */ /* 0x000fe200078e0215 */
[----:B------:R-:W-:Y:S01]  /*9eb0*/  @P2 STG.E.U8 desc[UR14][R8.64], R29 ;  /* 0x0000001d08002986 */ /* 0x000fe2000c10110e */
[C---:B------:R-:W-:Y:S01]  /*9ec0*/  IMAD R27, R89.reuse, R3, RZ ;  /* 0x00000003591b7224 */ /* 0x040fe200078e02ff */
[----:B------:R-:W-:Y:S02]  /*9ed0*/  ISETP.LT.AND P2, PT, R89, UR7, !P0 ;  /* 0x0000000759007c0c */ /* 0x000fe4000c741270 */
[----:B------:R-:W3:Y:S01]  /*9ee0*/  LDL.LU R90, [R1+0x110] ;  /* 0x00011000015a7983 */ /* 0x000ee20000300800 */
[----:B------:R-:W-:-:S03]  /*9ef0*/  LEA.HI.X.SX32 R21, R21, R2, 0x1, P4 ;  /* 0x0000000215157211 */ /* 0x000fc600020f0eff */
[----:B------:R-:W3:Y:S01]  /*9f00*/  LDL.LU R89, [R1+0x10c] ;  /* 0x00010c0001597983 */ /* 0x000ee20000300800 */
[----:B------:R-:W-:Y:S02]  /*9f10*/  IADD3 R22, P4, R25, R0, RZ ;  /* 0x0000000019167210 */ /* 0x000fe40007f9e0ff */
[----:B------:R-:W-:Y:S02]  /*9f20*/  PRMT R31, R11, 0x7772, RZ ;  /* 0x000077720b1f7816 */ /* 0x000fe400000000ff */
[----:B------:R-:W-:-:S03]  /*9f30*/  LEA.HI.X.SX32 R23, R25, R2, 0x1, P4 ;  /* 0x0000000219177211 */ /* 0x000fc600020f0eff */
[----:B------:R1:W-:Y:S01]  /*9f40*/  @P6 STG.E.U8 desc[UR14][R20.64], R31 ;  /* 0x0000001f14006986 */ /* 0x0003e2000c10110e */
[----:B----4-:R-:W-:-:S03]  /*9f50*/  ISETP.LT.AND P4, PT, R88, UR7, !P0 ;  /* 0x0000000758007c0c */ /* 0x010fc6000c781270 */
[----:B------:R-:W4:Y:S04]  /*9f60*/  LDL.LU R88, [R1+0x108] ;  /* 0x0001080001587983 */ /* 0x000f280000300800 */
[----:B-1----:R-:W4:Y:S01]  /*9f70*/  LDL.LU R20, [R1+0x6c] ;  /* 0x00006c0001147983 */ /* 0x002f220000300800 */
[----:B------:R-:W-:Y:S02]  /*9f80*/  ISETP.LT.AND P3, PT, R18, UR7, !P0 ;  /* 0x0000000712007c0c */ /* 0x000fe4000c761270 */
[----:B------:R-:W-:Y:S02]  /*9f90*/  ISETP.LT.AND P1, PT, R16, UR7, !P0 ;  /* 0x0000000710007c0c */ /* 0x000fe4000c721270 */
[----:B------:R-:W-:Y:S01]  /*9fa0*/  PRMT R29, R7, 0x7773, RZ ;  /* 0x00007773071d7816 */ /* 0x000fe200000000ff */
[----:B------:R-:W1:Y:S01]  /*9fb0*/  LDS.128 R16, [R26+UR12+0x800] ;  /* 0x0008000c1a107984 */ /* 0x000e620008000c00 */
[----:B------:R-:W-:Y:S01]  /*9fc0*/  IADD3 R4, P6, R27, R0, RZ ;  /* 0x000000001b047210 */ /* 0x000fe20007fde0ff */
[----:B------:R-:W-:Y:S01]  /*9fd0*/  IMAD R25, R3, 0x8, R25 ;  /* 0x0000000803197824 */ /* 0x000fe200078e0219 */
[----:B------:R-:W-:Y:S01]  /*9fe0*/  PRMT R33, R11, 0x7773, RZ ;  /* 0x000077730b217816 */ /* 0x000fe200000000ff */
[----:B------:R-:W4:Y:S01]  /*9ff0*/  LDL.LU R91, [R1+0x104] ;  /* 0x00010400015b7983 */ /* 0x000f220000300800 */
[----:B------:R-:W-:Y:S01]  /*a000*/  LEA.HI.X.SX32 R5, R27, R2, 0x1, P6 ;  /* 0x000000021b057211 */ /* 0x000fe200030f0eff */
[----:B------:R-:W-:-:S02]  /*a010*/  IMAD R9, R3, 0x4, R25 ;  /* 0x0000000403097824 */ /* 0x000fc400078e0219 */
[----:B------:R5:W-:Y:S01]  /*a020*/  @P3 STG.E.U8 desc[UR14][R22.64], R29 ;  /* 0x0000001d16003986 */ /* 0x000be2000c10110e */
[----:B--2---:R-:W-:Y:S02]  /*a030*/  ISETP.LT.AND P3, PT, R6, UR7, !P0 ;  /* 0x0000000706007c0c */ /* 0x004fe4000c761270 */
[----:B------:R-:W-:Y:S01]  /*a040*/  IADD3 R6, P6, R25, R0, RZ ;  /* 0x0000000019067210 */ /* 0x000fe20007fde0ff */
[----:B------:R-:W-:Y:S01]  /*a050*/  IMAD R21, R3, 0x4, R9 ;  /* 0x0000000403157824 */ /* 0x000fe200078e0209 */
[----:B0-----:R-:W-:Y:S02]  /*a060*/  PRMT R31, R12, 0x7770, RZ ;  /* 0x000077700c1f7816 */ /* 0x001fe400000000ff */
[----:B------:R-:W-:Y:S02]  /*a070*/  LEA.HI.X.SX32 R7, R25, R2, 0x1, P6 ;  /* 0x0000000219077211 */ /* 0x000fe400030f0eff */
[----:B------:R-:W-:Y:S01]  /*a080*/  IADD3 R8, P6, R9, R0, RZ ;  /* 0x0000000009087210 */ /* 0x000fe20007fde0ff */
[----:B------:R0:W-:Y:S01]  /*a090*/  @P2 STG.E.U8 desc[UR14][R4.64], R33 ;  /* 0x0000002104002986 */ /* 0x0001e2000c10110e */
[C---:B-----5:R-:W-:Y:S01]  /*a0a0*/  IMAD R25, R10.reuse, R3, RZ ;  /* 0x000000030a197224 */ /* 0x060fe200078e02ff */
[----:B------:R-:W-:-:S02]  /*a0b0*/  ISETP.LT.AND P2, PT, R10, UR7, !P0 ;  /* 0x000000070a007c0c */ /* 0x000fc4000c741270 */
[----:B------:R-:W-:Y:S01]  /*a0c0*/  LEA.HI.X.SX32 R9, R9, R2, 0x1, P6 ;  /* 0x0000000209097211 */ /* 0x000fe200030f0eff */
[----:B------:R-:W-:Y:S01]  /*a0d0*/  @P1 STG.E.U8 desc[UR14][R6.64], R31 ;  /* 0x0000001f06001986 */ /* 0x000fe2000c10110e */
[----:B------:R-:W-:-:S03]  /*a0e0*/  IADD3 R10, P1, R21, R0, RZ ;  /* 0x00000000150a7210 */ /* 0x000fc60007f3e0ff */
[----:B------:R-:W2:Y:S01]  /*a0f0*/  LDL.LU R22, [R1+0x100] ;  /* 0x0001000001167983 */ /* 0x000ea20000300800 */
[----:B------:R-:W-:Y:S02]  /*a100*/  LEA.HI.X.SX32 R11, R21, R2, 0x1, P1 ;  /* 0x00000002150b7211 */ /* 0x000fe400008f0eff */
[----:B0-----:R-:W-:Y:S02]  /*a110*/  IADD3 R4, P6, R25, R0, RZ ;  /* 0x0000000019047210 */ /* 0x001fe40007fde0ff */
[----:B-1----:R-:W-:Y:S02]  /*a120*/  PRMT R23, R16, 0x7770, RZ ;  /* 0x0000777010177816 */ /* 0x002fe400000000ff */
[----:B---3--:R-:W-:-:S03]  /*a130*/  ISETP.LT.AND P1, PT, R89, UR7, !P0 ;  /* 0x0000000759007c0c */ /* 0x008fc6000c721270 */
[----:B------:R0:W-:Y:S01]  /*a140*/  @P5 STG.E.U8 desc[UR14][R8.64], R23 ;  /* 0x0000001708005986 */ /* 0x0001e2000c10110e */
[----:B------:R-:W-:-:S03]  /*a150*/  ISETP.LT.AND P5, PT, R90, UR7, !P0 ;  /* 0x000000075a007c0c */ /* 0x000fc6000c7a1270 */
[----:B------:R-:W3:Y:S01]  /*a160*/  LDL.LU R90, [R1+0xfc] ;  /* 0x0000fc00015a7983 */ /* 0x000ee20000300800 */
[----:B------:R-:W-:Y:S02]  /*a170*/  PRMT R27, R12, 0x7771, RZ ;  /* 0x000077710c1b7816 */ /* 0x000fe400000000ff */
[----:B------:R-:W-:Y:S01]  /*a180*/  LEA.HI.X.SX32 R5, R25, R2, 0x1, P6 ;  /* 0x0000000219057211 */ /* 0x000fe200030f0eff */
[----:B------:R-:W5:Y:S01]  /*a190*/  LDL.LU R89, [R1+0x68] ;  /* 0x0000680001597983 */ /* 0x000f620000300800 */
[----:B------:R-:W-:-:S03]  /*a1a0*/  PRMT R25, R16, 0x7771, RZ ;  /* 0x0000777110197816 */ /* 0x000fc600000000ff */
[----:B------:R1:W-:Y:S04]  /*a1b0*/  @P4 STG.E.U8 desc[UR14][R10.64], R27 ;  /* 0x0000001b0a004986 */ /* 0x0003e8000c10110e */
[----:B------:R1:W-:Y:S01]  /*a1c0*/  @P2 STG.E.U8 desc[UR14][R4.64], R25 ;  /* 0x0000001904002986 */ /* 0x0003e2000c10110e */
[----:B----4-:R-:W-:-:S03]  /*a1d0*/  ISETP.LT.AND P4, PT, R88, UR7, !P0 ;  /* 0x0000000758007c0c */ /* 0x010fc6000c781270 */
[----:B------:R-:W4:Y:S01]  /*a1e0*/  LDL.LU R88, [R1+0xf8] ;  /* 0x0000f80001587983 */ /* 0x000f220000300800 */
[C---:B------:R-:W-:Y:S01]  /*a1f0*/  ISETP.LT.AND P2, PT, R20.reuse, UR7, !P0 ;  /* 0x0000000714007c0c */ /* 0x040fe2000c741270 */
[----:B0-----:R-:W-:Y:S02]  /*a200*/  IMAD R23, R20, R3, RZ ;  /* 0x0000000314177224 */ /* 0x001fe400078e02ff */
[----:B------:R-:W3:Y:S01]  /*a210*/  LDL.LU R20, [R1+0xf4] ;  /* 0x0000f40001147983 */ /* 0x000ee20000300800 */
[----:B------:R-:W-:Y:S01]  /*a220*/  IMAD R21, R3, 0x8, R21 ;  /* 0x0000000803157824 */ /* 0x000fe200078e0215 */
[----:B-1----:R-:W-:-:S03]  /*a230*/  PRMT R27, R12, 0x7772, RZ ;  /* 0x000077720c1b7816 */ /* 0x002fc600000000ff */
[----:B------:R-:W-:Y:S01]  /*a240*/  IMAD R9, R3, 0x4, R21 ;  /* 0x0000000403097824 */ /* 0x000fe200078e0215 */
[----:B------:R-:W-:-:S04]  /*a250*/  IADD3 R6, P6, R21, R0, RZ ;  /* 0x0000000015067210 */ /* 0x000fc80007fde0ff */
[----:B------:R-:W-:Y:S01]  /*a260*/  LEA.HI.X.SX32 R7, R21, R2, 0x1, P6 ;  /* 0x0000000215077211 */ /* 0x000fe200030f0eff */
[----:B------:R-:W-:Y:S01]  /*a270*/  IMAD R21, R3, 0x4, R9 ;  /* 0x0000000403157824 */ /* 0x000fe200078e0209 */
[----:B------:R-:W-:-:S03]  /*a280*/  IADD3 R8, P6, R9, R0, RZ ;  /* 0x0000000009087210 */ /* 0x000fc60007fde0ff */
[----:B------:R0:W-:Y:S01]  /*a290*/  @P3 STG.E.U8 desc[UR14][R6.64], R27 ;  /* 0x0000001b06003986 */ /* 0x0001e2000c10110e */
[----:B------:R-:W-:Y:S02]  /*a2a0*/  IADD3 R10, P3, R21, R0, RZ ;  /* 0x00000000150a7210 */ /* 0x000fe40007f7e0ff */
[-C--:B------:R-:W-:Y:S02]  /*a2b0*/  LEA.HI.X.SX32 R9, R9, R2.reuse, 0x1, P6 ;  /* 0x0000000209097211 */ /* 0x080fe400030f0eff */
[----:B------:R-:W-:Y:S01]  /*a2c0*/  LEA.HI.X.SX32 R11, R21, R2, 0x1, P3 ;  /* 0x00000002150b7211 */ /* 0x000fe200018f0eff */
[----:B------:R-:W-:Y:S01]  /*a2d0*/  IMAD R21, R3, 0x8, R21 ;  /* 0x0000000803157824 */ /* 0x000fe200078e0215 */
[----:B------:R-:W-:Y:S02]  /*a2e0*/  PRMT R29, R16, 0x7772, RZ ;  /* 0x00007772101d7816 */ /* 0x000fe400000000ff */
[C---:B------:R-:W-:Y:S02]  /*a2f0*/  IADD3 R4, P6, R23.reuse, R0, RZ ;  /* 0x0000000017047210 */ /* 0x040fe40007fde0ff */
[----:B------:R-:W-:Y:S01]  /*a300*/  PRMT R25, R12, 0x7773, RZ ;  /* 0x000077730c197816 */ /* 0x000fe200000000ff */
[----:B------:R1:W-:Y:S01]  /*a310*/  @P5 STG.E.U8 desc[UR14][R8.64], R29 ;  /* 0x0000001d08005986 */ /* 0x0003e2000c10110e */
[----:B------:R-:W-:-:S02]  /*a320*/  LEA.HI.X.SX32 R5, R23, R2, 0x1, P6 ;  /* 0x0000000217057211 */ /* 0x000fc400030f0eff */
[----:B------:R-:W-:Y:S02]  /*a330*/  PRMT R31, R16, 0x7773, RZ ;  /* 0x00007773101f7816 */ /* 0x000fe400000000ff */
[C---:B0-----:R-:W-:Y:S01]  /*a340*/  IADD3 R6, P6, R21.reuse, R0, RZ ;  /* 0x0000000015067210 */ /* 0x041fe20007fde0ff */
[----:B------:R0:W-:Y:S01]  /*a350*/  @P1 STG.E.U8 desc[UR14][R10.64], R25 ;  /* 0x000000190a001986 */ /* 0x0001e2000c10110e */
[----:B--2---:R-:W-:Y:S02]  /*a360*/  ISETP.LT.AND P3, PT, R22, UR7, !P0 ;  /* 0x0000000716007c0c */ /* 0x004fe4000c761270 */
[----:B------:R-:W-:Y:S01]  /*a370*/  LEA.HI.X.SX32 R7, R21, R2, 0x1, P6 ;  /* 0x0000000215077211 */ /* 0x000fe200030f0eff */
[----:B------:R-:W2:Y:S01]  /*a380*/  LDL.LU R22, [R1+0xf0] ;  /* 0x0000f00001167983 */ /* 0x000ea20000300800 */
[----:B-1----:R-:W-:Y:S01]  /*a390*/  IMAD R9, R3, 0x4, R21 ;  /* 0x0000000403097824 */ /* 0x002fe200078e0215 */
[----:B------:R-:W-:Y:S02]  /*a3a0*/  PRMT R27, R13, 0x7770, RZ ;  /* 0x000077700d1b7816 */ /* 0x000fe400000000ff */
[----:B------:R1:W-:Y:S01]  /*a3b0*/  @P2 STG.E.U8 desc[UR14][R4.64], R31 ;  /* 0x0000001f04002986 */ /* 0x0003e2000c10110e */
[----:B------:R-:W-:-:S03]  /*a3c0*/  IMAD R21, R3, 0x4, R9 ;  /* 0x0000000403157824 */ /* 0x000fc600078e0209 */
[----:B------:R-:W2:Y:S04]  /*a3d0*/  LDL.LU R16, [R1+0x64] ;  /* 0x0000640001107983 */ /* 0x000ea80000300800 */
[----:B------:R1:W-:Y:S01]  /*a3e0*/  @P4 STG.E.U8 desc[UR14][R6.64], R27 ;  /* 0x0000001b06004986 */ /* 0x0003e2000c10110e */
[----:B0-----:R-:W-:Y:S02]  /*a3f0*/  IADD3 R10, P4, R21, R0, RZ ;  /* 0x00000000150a7210 */ /* 0x001fe40007f9e0ff */
[C---:B-----5:R-:W-:Y:S01]  /*a400*/  ISETP.LT.AND P2, PT, R89.reuse, UR7, !P0 ;  /* 0x0000000759007c0c */ /* 0x060fe2000c741270 */
[----:B------:R-:W-:Y:S02]  /*a410*/  IMAD R23, R89, R3, RZ ;  /* 0x0000000359177224 */ /* 0x000fe400078e02ff */
[----:B------:R-:W5:Y:S04]  /*a420*/  LDL.LU R89, [R1+0xec] ;  /* 0x0000ec0001597983 */ /* 0x000f680000300800 */
[----:B------:R-:W5:Y:S01]  /*a430*/  LDL.LU R12, [R1+0xe8] ;  /* 0x0000e800010c7983 */ /* 0x000f620000300800 */
[----:B------:R-:W-:-:S02]  /*a440*/  LEA.HI.X.SX32 R11, R21, R2, 0x1, P4 ;  /* 0x00000002150b7211 */ /* 0x000fc400020f0eff */
[----:B---3--:R-:W-:Y:S02]  /*a450*/  ISETP.LT.AND P4, PT, R20, UR7, !P0 ;  /* 0x0000000714007c0c */ /* 0x008fe4000c781270 */
[----:B------:R-:W3:Y:S01]  /*a460*/  LDL.LU R20, [R1+0xe4] ;  /* 0x0000e40001147983 */ /* 0x000ee20000300800 */
[----:B------:R-:W-:Y:S02]  /*a470*/  ISETP.LT.AND P5, PT, R91, UR7, !P0 ;  /* 0x000000075b007c0c */ /* 0x000fe4000c7a1270 */
[----:B------:R-:W-:Y:S01]  /*a480*/  IADD3 R8, P6, R9, R0, RZ ;  /* 0x0000000009087210 */ /* 0x000fe20007fde0ff */
[----:B------:R-:W-:Y:S01]  /*a490*/  IMAD R21, R3, 0x8, R21 ;  /* 0x0000000803157824 */ /* 0x000fe200078e0215 */
[----:B------:R-:W-:Y:S02]  /*a4a0*/  PRMT R29, R17, 0x7770, RZ ;  /* 0x00007770111d7816 */ /* 0x000fe400000000ff */
[----:B------:R-:W-:Y:S02]  /*a4b0*/  LEA.HI.X.SX32 R9, R9, R2, 0x1, P6 ;  /* 0x0000000209097211 */ /* 0x000fe400030f0eff */
[----:B-1----:R-:W-:-:S02]  /*a4c0*/  IADD3 R4, P6, R23, R0, RZ ;  /* 0x0000000017047210 */ /* 0x002fc40007fde0ff */
[----:B------:R-:W-:Y:S02]  /*a4d0*/  ISETP.LT.AND P1, PT, R90, UR7, !P0 ;  /* 0x000000075a007c0c */ /* 0x000fe4000c721270 */
[----:B------:R-:W-:Y:S01]  /*a4e0*/  PRMT R25, R13, 0x7771, RZ ;  /* 0x000077710d197816 */ /* 0x000fe200000000ff */
[----:B------:R0:W-:Y:S01]  /*a4f0*/  @P5 STG.E.U8 desc[UR14][R8.64], R29 ;  /* 0x0000001d08005986 */ /* 0x0001e2000c10110e */
[----:B------:R-:W-:Y:S02]  /*a500*/  LEA.HI.X.SX32 R5, R23, R2, 0x1, P6 ;  /* 0x0000000217057211 */ /* 0x000fe400030f0eff */
[----:B------:R-:W-:Y:S01]  /*a510*/  IADD3 R6, P6, R21, R0, RZ ;  /* 0x0000000015067210 */ /* 0x000fe20007fde0ff */
[----:B------:R1:W-:Y:S01]  /*a520*/  @P3 STG.E.U8 desc[UR14][R10.64], R25 ;  /* 0x000000190a003986 */ /* 0x0003e2000c10110e */
[----:B------:R-:W-:Y:S02]  /*a530*/  PRMT R27, R17, 0x7771, RZ ;  /* 0x00007771111b7816 */ /* 0x000fe400000000ff */
[----:B------:R-:W-:Y:S01]  /*a540*/  LEA.HI.X.SX32 R7, R21, R2, 0x1, P6 ;  /* 0x0000000215077211 */ /* 0x000fe200030f0eff */
[----:B0-----:R-:W-:Y:S01]  /*a550*/  IMAD R9, R3, 0x4, R21 ;  /* 0x0000000403097824 */ /* 0x001fe200078e0215 */
[----:B-1----:R-:W-:-:S03]  /*a560*/  PRMT R25, R13, 0x7772, RZ ;  /* 0x000077720d197816 */ /* 0x002fc600000000ff */
[----:B------:R-:W-:Y:S01]  /*a570*/  IMAD R21, R3, 0x4, R9 ;  /* 0x0000000403157824 */ /* 0x000fe200078e0209 */
[----:B----4-:R-:W-:Y:S01]  /*a580*/  ISETP.LT.AND P5, PT, R88, UR7, !P0 ;  /* 0x0000000758007c0c */ /* 0x010fe2000c7a1270 */
[----:B------:R0:W-:Y:S01]  /*a590*/  @P2 STG.E.U8 desc[UR14][R4.64], R27 ;  /* 0x0000001b04002986 */ /* 0x0001e2000c10110e */
[----:B------:R-:W-:-:S03]  /*a5a0*/  IADD3 R8, P6, R9, R0, RZ ;  /* 0x0000000009087210 */ /* 0x000fc60007fde0ff */
[----:B------:R-:W4:Y:S04]  /*a5b0*/  LDL.LU R88, [R1+0x60] ;  /* 0x0000600001587983 */ /* 0x000f280000300800 */
[----:B------:R-:W-:Y:S01]  /*a5c0*/  @P1 STG.E.U8 desc[UR14][R6.64], R25 ;  /* 0x0000001906001986 */ /* 0x000fe2000c10110e */
[C---:B------:R-:W-:Y:S01]  /*a5d0*/  IADD3 R10, P1, R21.reuse, R0, RZ ;  /* 0x00000000150a7210 */ /* 0x040fe20007f3e0ff */
[----:B--2---:R-:W-:Y:S01]  /*a5e0*/  IMAD R23, R16, R3, RZ ;  /* 0x0000000310177224 */ /* 0x004fe200078e02ff */
[----:B------:R-:W-:Y:S02]  /*a5f0*/  ISETP.LT.AND P3, PT, R22, UR7, !P0 ;  /* 0x0000000716007c0c */ /* 0x000fe4000c761270 */
[----:B------:R-:W-:Y:S01]  /*a600*/  ISETP.LT.AND P2, PT, R16, UR7, !P0 ;  /* 0x0000000710007c0c */ /* 0x000fe2000c741270 */
[----:B------:R-:W2:Y:S01]  /*a610*/  LDL.LU R22, [R1+0xe0] ;  /* 0x0000e00001167983 */ /* 0x000ea20000300800 */
[----:B------:R-:W-:-:S02]  /*a620*/  LEA.HI.X.SX32 R11, R21, R2, 0x1, P1 ;  /* 0x00000002150b7211 */ /* 0x000fc400008f0eff */
[----:B------:R-:W-:Y:S01]  /*a630*/  LEA.HI.X.SX32 R9, R9, R2, 0x1, P6 ;  /* 0x0000000209097211 */ /* 0x000fe200030f0eff */
[----:B------:R-:W2:Y:S01]  /*a640*/  LDL.LU R16, [R1+0xdc] ;  /* 0x0000dc0001107983 */ /* 0x000ea20000300800 */
[----:B------:R-:W-:Y:S02]  /*a650*/  PRMT R29, R17, 0x7772, RZ ;  /* 0x00007772111d7816 */ /* 0x000fe400000000ff */
[----:B------:R-:W-:Y:S02]  /*a660*/  PRMT R13, R13, 0x7773, RZ ;  /* 0x000077730d0d7816 */ /* 0x000fe400000000ff */
[----:B-----5:R-:W-:Y:S02]  /*a670*/  ISETP.LT.AND P1, PT, R12, UR7, !P0 ;  /* 0x000000070c007c0c */ /* 0x020fe4000c721270 */
[----:B------:R-:W5:Y:S04]  /*a680*/  LDL.LU R12, [R1+0xd8] ;  /* 0x0000d800010c7983 */ /* 0x000f680000300800 */
[----:B------:R1:W-:Y:S04]  /*a690*/  @P5 STG.E.U8 desc[UR14][R8.64], R29 ;  /* 0x0000001d08005986 */ /* 0x0003e8000c10110e */
[----:B------:R1:W-:Y:S01]  /*a6a0*/  @P4 STG.E.U8 desc[UR14][R10.64], R13 ;  /* 0x0000000d0a004986 */ /* 0x0003e2000c10110e */
[----:B---3--:R-:W-:-:S03]  /*a6b0*/  ISETP.LT.AND P4, PT, R20, UR7, !P0 ;  /* 0x0000000714007c0c */ /* 0x008fc6000c781270 */
[----:B------:R-:W3:Y:S01]  /*a6c0*/  LDL.LU R20, [R1+0x5c] ;  /* 0x00005c0001147983 */ /* 0x000ee20000300800 */
[----:B0-----:R-:W-:Y:S01]  /*a6d0*/  IADD3 R4, P6, R23, R0, RZ ;  /* 0x0000000017047210 */ /* 0x001fe20007fde0ff */
[----:B------:R-:W-:-:S03]  /*a6e0*/  IMAD R21, R3, 0x8, R21 ;  /* 0x0000000803157824 */ /* 0x000fc600078e0215 */
[----:B------:R-:W-:Y:S01]  /*a6f0*/  LEA.HI.X.SX32 R5, R23, R2, 0x1, P6 ;  /* 0x0000000217057211 */ /* 0x000fe200030f0eff */
[----:B-1----:R-:W-:Y:S01]  /*a700*/  IMAD R9, R3, 0x4, R21 ;  /* 0x0000000403097824 */ /* 0x002fe200078e0215 */
[----:B------:R-:W-:Y:S02]  /*a710*/  IADD3 R6, P6, R21, R0, RZ ;  /* 0x0000000015067210 */ /* 0x000fe40007fde0ff */
[----:B------:R-:W-:Y:S01]  /*a720*/  PRMT R27, R17, 0x7773, RZ ;  /* 0x00007773111b7816 */ /* 0x000fe200000000ff */
[----:B------:R-:W-:Y:S01]  /*a730*/  IMAD R13, R3, 0x4, R9 ;  /* 0x00000004030d7824 */ /* 0x000fe200078e0209 */
[----:B------:R-:W-:Y:S02]  /*a740*/  LEA.HI.X.SX32 R7, R21, R2, 0x1, P6 ;  /* 0x0000000215077211 */ /* 0x000fe400030f0eff */
[----:B------:R-:W-:Y:S02]  /*a750*/  PRMT R23, R14, 0x7770, RZ ;  /* 0x000077700e177816 */ /* 0x000fe400000000ff */
[----:B------:R-:W-:Y:S01]  /*a760*/  ISETP.LT.AND P5, PT, R89, UR7, !P0 ;  /* 0x0000000759007c0c */ /* 0x000fe2000c7a1270 */
[----:B------:R0:W-:Y:S01]  /*a770*/  @P2 STG.E.U8 desc[UR14][R4.64], R27 ;  /* 0x0000001b04002986 */ /* 0x0001e2000c10110e */
[----:B------:R-:W-:-:S03]  /*a780*/  IADD3 R8, P6, R9, R0, RZ ;  /* 0x0000000009087210 */ /* 0x000fc60007fde0ff */
[----:B------:R1:W-:Y:S01]  /*a790*/  @P3 STG.E.U8 desc[UR14][R6.64], R23 ;  /* 0x0000001706003986 */ /* 0x0003e2000c10110e */
[----:B------:R-:W-:Y:S02]  /*a7a0*/  IADD3 R10, P3, R13, R0, RZ ;  /* 0x000000000d0a7210 */ /* 0x000fe40007f7e0ff */
[-C--:B------:R-:W-:Y:S01]  /*a7b0*/  LEA.HI.X.SX32 R9, R9, R2.reuse, 0x1, P6 ;  /* 0x0000000209097211 */ /* 0x080fe200030f0eff */
[----:B------:R-:W3:Y:S01]  /*a7c0*/  LDL.LU R89, [R1+0xd4] ;  /* 0x0000d40001597983 */ /* 0x000ee20000300800 */
[----:B------:R-:W-:Y:S02]  /*a7d0*/  PRMT R25, R18, 0x7770, RZ ;  /* 0x0000777012197816 */ /* 0x000fe400000000ff */
[----:B------:R-:W-:Y:S02]  /*a7e0*/  LEA.HI.X.SX32 R11, R13, R2, 0x1, P3 ;  /* 0x000000020d0b7211 */ /* 0x000fe400018f0eff */
[----:B------:R-:W-:Y:S01]  /*a7f0*/  PRMT R21, R14, 0x7771, RZ ;  /* 0x000077710e157816 */ /* 0x000fe200000000ff */
[----:B------:R-:W-:Y:S01]  /*a800*/  @P5 STG.E.U8 desc[UR14][R8.64], R25 ;  /* 0x0000001908005986 */ /* 0x000fe2000c10110e */
[C---:B----4-:R-:W-:Y:S01]  /*a810*/  IMAD R17, R88.reuse, R3, RZ ;  /* 0x0000000358117224 */ /* 0x050fe200078e02ff */
[----:B------:R-:W-:-:S02]  /*a820*/  ISETP.LT.AND P2, PT, R88, UR7, !P0 ;  /* 0x0000000758007c0c */ /* 0x000fc4000c741270 */
[----:B------:R4:W-:Y:S02]  /*a830*/  @P1 STG.E.U8 desc[UR14][R10.64], R21 ;  /* 0x000000150a001986 */ /* 0x0009e4000c10110e */
[C---:B0-----:R-:W-:Y:S02]  /*a840*/  IADD3 R4, P6, R17.reuse, R0, RZ ;  /* 0x0000000011047210 */ /* 0x041fe40007fde0ff */
[----:B------:R-:W3:Y:S01]  /*a850*/  LDL.LU R88, [R1+0xd0] ;  /* 0x0000d00001587983 */ /* 0x000ee20000300800 */
[----:B------:R-:W-:Y:S02]  /*a860*/  PRMT R27, R18, 0x7771, RZ ;  /* 0x00007771121b7816 */ /* 0x000fe400000000ff */
[----:B--2---:R-:W-:Y:S02]  /*a870*/  ISETP.LT.AND P5, PT, R22, UR7, !P0 ;  /* 0x0000000716007c0c */ /* 0x004fe4000c7a1270 */
[----:B------:R-:W2:Y:S01]  /*a880*/  LDL.LU R22, [R1+0xcc] ;  /* 0x0000cc0001167983 */ /* 0x000ea20000300800 */
[----:B------:R-:W-:-:S02]  /*a890*/  LEA.HI.X.SX32 R5, R17, R2, 0x1, P6 ;  /* 0x0000000211057211 */ /* 0x000fc400030f0eff */
[----:B------:R-:W-:-:S03]  /*a8a0*/  ISETP.LT.AND P3, PT, R16, UR7, !P0 ;  /* 0x0000000710007c0c */ /* 0x000fc6000c761270 */
[----:B------:R0:W-:Y:S01]  /*a8b0*/  @P2 STG.E.U8 desc[UR14][R4.64], R27 ;  /* 0x0000001b04002986 */ /* 0x0001e2000c10110e */
[----:B-----5:R-:W-:-:S03]  /*a8c0*/  ISETP.LT.AND P1, PT, R12, UR7, !P0 ;  /* 0x000000070c007c0c */ /* 0x020fc6000c721270 */
[----:B------:R-:W5:Y:S04]  /*a8d0*/  LDL.LU R12, [R1+0xc8] ;  /* 0x0000c800010c7983 */ /* 0x000f680000300800 */
[----:B------:R-:W2:Y:S01]  /*a8e0*/  LDL.LU R16, [R1+0x54] ;  /* 0x0000540001107983 */ /* 0x000ea20000300800 */
[C---:B-1----:R-:W-:Y:S02]  /*a8f0*/  PRMT R23, R14.reuse, 0x7772, RZ ;  /* 0x000077720e177816 */ /* 0x042fe400000000ff */
[----:B----4-:R-:W-:Y:S02]  /*a900*/  PRMT R21, R14, 0x7773, RZ ;  /* 0x000077730e157816 */ /* 0x010fe400000000ff */
[C---:B---3--:R-:W-:Y:S01]  /*a910*/  ISETP.LT.AND P2, PT, R20.reuse, UR7, !P0 ;  /* 0x0000000714007c0c */ /* 0x048fe2000c741270 */
[----:B------:R-:W-:-:S02]  /*a920*/  IMAD R17, R20, R3, RZ ;  /* 0x0000000314117224 */ /* 0x000fc400078e02ff */
[----:B------:R-:W3:Y:S04]  /*a930*/  LDL.LU R20, [R1+0x58] ;  /* 0x0000580001147983 */ /* 0x000ee80000300800 */
[----:B------:R-:W4:Y:S01]  /*a940*/  LDL.LU R14, [R1+0xc4] ;  /* 0x0000c400010e7983 */ /* 0x000f220000300800 */
[----:B------:R-:W-:-:S04]  /*a950*/  IMAD R13, R3, 0x8, R13 ;  /* 0x00000008030d7824 */ /* 0x000fc800078e020d */
        /* <DEDUP_REMOVED lines=8> */
[----:B------:R-:W-:Y:S02]  /*a9e0*/  PRMT R25, R18, 0x7772, RZ ;  /* 0x0000777212197816 */ /* 0x000fe400000000ff */
[----:B------:R-:W-:Y:S01]  /*a9f0*/  LEA.HI.X.SX32 R11, R13, R2, 0x1, P4 ;  /* 0x000000020d0b7211 */ /* 0x000fe200020f0eff */
[----:B------:R-:W-:Y:S01]  /*aa00*/  IMAD R13, R3, 0x8, R13 ;  /* 0x00000008030d7824 */ /* 0x000fe200078e020d */
[----:B0-----:R-:W-:Y:S01]  /*aa10*/  IADD3 R4, P6, R17, R0, RZ ;  /* 0x0000000011047210 */ /* 0x001fe20007fde0ff */
[----:B------:R0:W-:Y:S01]  /*aa20*/  @P5 STG.E.U8 desc[UR14][R8.64], R25 ;  /* 0x0000001908005986 */ /* 0x0001e2000c10110e */
[----:B------:R-:W-:-:S02]  /*aa30*/  ISETP.LT.AND P4, PT, R89, UR7, !P0 ;  /* 0x0000000759007c0c */ /* 0x000fc4000c781270 */
[----:B------:R-:W-:Y:S02]  /*aa40*/  LEA.HI.X.SX32 R5, R17, R2, 0x1, P6 ;  /* 0x0000000211057211 */ /* 0x000fe400030f0eff */
[----:B-1----:R-:W-:Y:S01]  /*aa50*/  IADD3 R6, P6, R13, R0, RZ ;  /* 0x000000000d067210 */ /* 0x002fe20007fde0ff */
[----:B0-----:R-:W-:-:S03]  /*aa60*/  IMAD R9, R3, 0x4, R13 ;  /* 0x0000000403097824 */ /* 0x001fc600078e020d */
[----:B------:R-:W-:Y:S02]  /*aa70*/  LEA.HI.X.SX32 R7, R13, R2, 0x1, P6 ;  /* 0x000000020d077211 */ /* 0x000fe400030f0eff */
[----:B------:R-:W-:Y:S01]  /*aa80*/  PRMT R23, R18, 0x7773, RZ ;  /* 0x0000777312177816 */ /* 0x000fe200000000ff */
[----:B------:R-:W-:Y:S01]  /*aa90*/  IMAD R13, R3, 0x4, R9 ;  /* 0x00000004030d7824 */ /* 0x000fe200078e0209 */
[----:B------:R-:W-:Y:S01]  /*aaa0*/  IADD3 R8, P6, R9, R0, RZ ;  /* 0x0000000009087210 */ /* 0x000fe20007fde0ff */
[----:B------:R0:W-:Y:S01]  /*aab0*/  @P3 STG.E.U8 desc[UR14][R10.64], R21 ;  /* 0x000000150a003986 */ /* 0x0001e2000c10110e */
[----:B------:R-:W-:Y:S02]  /*aac0*/  PRMT R27, R15, 0x7770, RZ ;  /* 0x000077700f1b7816 */ /* 0x000fe400000000ff */
[----:B------:R-:W-:Y:S02]  /*aad0*/  LEA.HI.X.SX32 R9, R9, R2, 0x1, P6 ;  /* 0x0000000209097211 */ /* 0x000fe400030f0eff */
[----:B------:R-:W-:Y:S01]  /*aae0*/  PRMT R29, R19, 0x7770, RZ ;  /* 0x00007770131d7816 */ /* 0x000fe200000000ff */
[----:B------:R1:W-:Y:S01]  /*aaf0*/  @P2 STG.E.U8 desc[UR14][R4.64], R23 ;  /* 0x0000001704002986 */ /* 0x0003e2000c10110e */
[----:B0-----:R-:W-:-:S03]  /*ab00*/  IMAD R21, R3, 0x8, R13 ;  /* 0x0000000803157824 */ /* 0x001fc600078e020d */
[----:B------:R0:W-:Y:S01]  /*ab10*/  @P1 STG.E.U8 desc[UR14][R6.64], R27 ;  /* 0x0000001b06001986 */ /* 0x0001e2000c10110e */
[----:B--2---:R-:W-:-:S03]  /*ab20*/  IMAD R17, R16, R3, RZ ;  /* 0x0000000310117224 */ /* 0x004fc600078e02ff */
[----:B------:R2:W-:Y:S01]  /*ab30*/  @P4 STG.E.U8 desc[UR14][R8.64], R29 ;  /* 0x0000001d08004986 */ /* 0x0005e2000c10110e */
[----:B-1----:R-:W-:Y:S01]  /*ab40*/  IMAD R23, R3, 0x4, R21 ;  /* 0x0000000403177824 */ /* 0x002fe200078e0215 */
[-C--:B------:R-:W-:Y:S02]  /*ab50*/  IADD3 R10, P4, R17, R0.reuse, RZ ;  /* 0x00000000110a7210 */ /* 0x080fe40007f9e0ff */
[----:B------:R-:W-:Y:S02]  /*ab60*/  IADD3 R4, P1, R13, R0, RZ ;  /* 0x000000000d047210 */ /* 0x000fe40007f3e0ff */
[----:B-----5:R-:W-:Y:S02]  /*ab70*/  ISETP.LT.AND P2, PT, R12, UR7, !P0 ;  /* 0x000000070c007c0c */ /* 0x020fe4000c741270 */
[----:B------:R-:W-:Y:S02]  /*ab80*/  LEA.HI.X.SX32 R11, R17, R2, 0x1, P4 ;  /* 0x00000002110b7211 */ /* 0x000fe400020f0eff */
[----:B------:R-:W-:-:S02]  /*ab90*/  IADD3 R12, P4, R21, R0, RZ ;  /* 0x00000000150c7210 */ /* 0x000fc40007f9e0ff */
[----:B------:R-:W-:Y:S02]  /*aba0*/  LEA.HI.X.SX32 R5, R13, R2, 0x1, P1 ;  /* 0x000000020d057211 */ /* 0x000fe400008f0eff */
[----:B0-----:R-:W-:Y:S02]  /*abb0*/  IADD3 R6, P6, R23, R0, RZ ;  /* 0x0000000017067210 */ /* 0x001fe40007fde0ff */
[----:B------:R-:W-:Y:S02]  /*abc0*/  ISETP.LT.AND P5, PT, R88, UR7, !P0 ;  /* 0x0000000758007c0c */ /* 0x000fe4000c7a1270 */
[----:B------:R-:W-:Y:S02]  /*abd0*/  LEA.HI.X.SX32 R13, R21, R2, 0x1, P4 ;  /* 0x00000002150d7211 */ /* 0x000fe400020f0eff */
[----:B------:R-:W-:Y:S02]  /*abe0*/  ISETP.LT.AND P4, PT, R16, UR7, !P0 ;  /* 0x0000000710007c0c */ /* 0x000fe4000c781270 */
[----:B------:R-:W-:-:S02]  /*abf0*/  ISETP.LT.AND P3, PT, R22, UR7, !P0 ;  /* 0x0000000716007c0c */ /* 0x000fc4000c761270 */
[----:B------:R-:W-:Y:S02]  /*ac00*/  LEA.HI.X.SX32 R7, R23, R2, 0x1, P6 ;  /* 0x0000000217077211 */ /* 0x000fe400030f0eff */
[----:B------:R-:W-:Y:S01]  /*ac10*/  PRMT R21, R15, 0x7772, RZ ;  /* 0x000077720f157816 */ /* 0x000fe200000000ff */
[----:B---3--:R-:W-:Y:S02]  /*ac20*/  IMAD R25, R20, R3, RZ ;  /* 0x0000000314197224 */ /* 0x008fe400078e02ff */
[----:B------:R-:W-:-:S05]  /*ac30*/  IMAD R3, R3, 0x4, R23 ;  /* 0x0000000403037824 */ /* 0x000fca00078e0217 */
[-C--:B--2---:R-:W-:Y:S02]  /*ac40*/  IADD3 R8, P1, R3, R0.reuse, RZ ;  /* 0x0000000003087210 */ /* 0x084fe40007f3e0ff */
[----:B------:R-:W-:Y:S02]  /*ac50*/  IADD3 R16, P6, R25, R0, RZ ;  /* 0x0000000019107210 */ /* 0x000fe40007fde0ff */
[----:B------:R-:W-:Y:S02]  /*ac60*/  LEA.HI.X.SX32 R9, R3, R2, 0x1, P1 ;  /* 0x0000000203097211 */ /* 0x000fe400008f0eff */
[----:B----4-:R-:W-:Y:S02]  /*ac70*/  ISETP.LT.AND P1, PT, R14, UR7, !P0 ;  /* 0x000000070e007c0c */ /* 0x010fe4000c721270 */
[----:B------:R-:W-:Y:S02]  /*ac80*/  ISETP.LT.AND P0, PT, R20, UR7, !P0 ;  /* 0x0000000714007c0c */ /* 0x000fe4000c701270 */
[----:B------:R-:W-:-:S02]  /*ac90*/  PRMT R3, R15, 0x7773, RZ ;  /* 0x000077730f037816 */ /* 0x000fc400000000ff */
[----:B------:R-:W-:Y:S02]  /*aca0*/  LEA.HI.X.SX32 R17, R25, R2, 0x1, P6 ;  /* 0x0000000219117211 */ /* 0x000fe400030f0eff */
[----:B------:R-:W-:Y:S02]  /*acb0*/  PRMT R15, R15, 0x7771, RZ ;  /* 0x000077710f0f7816 */ /* 0x000fe400000000ff */
[C---:B------:R-:W-:Y:S02]  /*acc0*/  PRMT R25, R19.reuse, 0x7771, RZ ;  /* 0x0000777113197816 */ /* 0x040fe400000000ff */
[C---:B------:R-:W-:Y:S02]  /*acd0*/  PRMT R23, R19.reuse, 0x7773, RZ ;  /* 0x0000777313177816 */ /* 0x040fe400000000ff */
[----:B------:R-:W-:Y:S01]  /*ace0*/  PRMT R19, R19, 0x7772, RZ ;  /* 0x0000777213137816 */ /* 0x000fe200000000ff */
[----:B------:R0:W-:Y:S04]  /*acf0*/  @P5 STG.E.U8 desc[UR14][R4.64], R15 ;  /* 0x0000000f04005986 */ /* 0x0001e8000c10110e */
[----:B------:R0:W-:Y:S04]  /*ad00*/  @P4 STG.E.U8 desc[UR14][R10.64], R25 ;  /* 0x000000190a004986 */ /* 0x0001e8000c10110e */
[----:B------:R0:W-:Y:S04]  /*ad10*/  @P3 STG.E.U8 desc[UR14][R12.64], R21 ;  /* 0x000000150c003986 */ /* 0x0001e8000c10110e */
[----:B------:R0:W-:Y:S04]  /*ad20*/  @P2 STG.E.U8 desc[UR14][R6.64], R19 ;  /* 0x0000001306002986 */ /* 0x0001e8000c10110e */
[----:B------:R0:W-:Y:S01]  /*ad30*/  @P1 STG.E.U8 desc[UR14][R8.64], R3 ;  /* 0x0000000308001986 */ /* 0x0001e2000c10110e */
[----:B------:R-:W-:Y:S05]  /*ad40*/  @!P0 EXIT ;  /* 0x000000000000894d */ /* 0x000fea0003800000 */
[----:B------:R-:W-:Y:S01]  /*ad50*/  STG.E.U8 desc[UR14][R16.64], R23 ;  /* 0x0000001710007986 */ /* 0x000fe2000c10110e */
[----:B------:R-:W-:Y:S05]  /*ad60*/  EXIT ;  /* 0x000000000000794d */ /* 0x000fea0003800000 */
.L_x_3:
[----:B------:R-:W-:-:S00]  /*ad70*/  BRA `(.L_x_3) ;  /* 0xfffffffc00fc7947 */ /* 0x000fc0000383ffff */
[----:B------:R-:W-:-:S00]  /*ad80*/  NOP ;  /* 0x0000000000007918 */ /* 0x000fc00000000000 */
[----:B------:R-:W-:-:S00]  /*ad90*/  NOP ;  /* 0x0000000000007918 */ /* 0x000fc00000000000 */
[----:B------:R-:W-:-:S00]  /*ada0*/  NOP ;  /* 0x0000000000007918 */ /* 0x000fc00000000000 */
[----:B------:R-:W-:-:S00]  /*adb0*/  NOP ;  /* 0x0000000000007918 */ /* 0x000fc00000000000 */
[----:B------:R-:W-:-:S00]  /*adc0*/  NOP ;  /* 0x0000000000007918 */ /* 0x000fc00000000000 */
[----:B------:R-:W-:-:S00]  /*add0*/  NOP ;  /* 0x0000000000007918 */ /* 0x000fc00000000000 */
[----:B------:R-:W-:-:S00]  /*ade0*/  NOP ;  /* 0x0000000000007918 */ /* 0x000fc00000000000 */
[----:B------:R-:W-:-:S00]  /*adf0*/  NOP ;  /* 0x0000000000007918 */ /* 0x000fc00000000000 */
.L_x_4:


//--------------------- .nv.shared.matmul_kernel  --------------------------
	.section	.nv.shared.matmul_kernel,"aw",@nobits
	.sectionflags	@""
	.align	16
	.zero		1024


//--------------------- .nv.shared.reserved.0     --------------------------
	.section	.nv.shared.reserved.0,"aw",@nobits
	.weak		__nv_reservedSMEM_offset_0_alias
	.size		__nv_reservedSMEM_offset_0_alias, 0, 0
	.other		__nv_reservedSMEM_offset_0_alias,@"STO_CUDA_RESERVED_SHARED STV_DEFAULT"
__nv_reservedSMEM_offset_0_alias:
	.zero		0


//--------------------- .nv.constant0.matmul_kernel --------------------------
	.section	.nv.constant0.matmul_kernel,"a",@progbits
	.sectionflags	@""
	.align	4
.nv.constant0.matmul_kernel:
	.zero		608


//--------------------- SYMBOLS --------------------------

	.type		.nv.reservedSmem.offset0,@object
	.size		.nv.reservedSmem.offset0,0x4
